def matmul_kernel(
    a_ptr,
    b_ptr,
    c_ptr,
    M,
    N,
    K,
    stride_am,
    stride_ak,
    stride_bk,
    stride_bn,
    stride_cm,
    stride_cn,
    BLOCK_M: tl.constexpr,
    BLOCK_N: tl.constexpr,
    BLOCK_K: tl.constexpr,
    GROUP_M: tl.constexpr,
):
    pid = tl.program_id(axis=0)
    num_pid_m = tl.cdiv(M, BLOCK_M)
    num_pid_n = tl.cdiv(N, BLOCK_N)
    num_pid_in_group = GROUP_M * num_pid_n
    group_id = pid // num_pid_in_group
    first_pid_m = group_id * GROUP_M
    group_size_m = min(num_pid_m - first_pid_m, GROUP_M)
    pid_m = first_pid_m + ((pid % num_pid_in_group) % group_size_m)
    pid_n = (pid % num_pid_in_group) // group_size_m

    offs_am = (pid_m * BLOCK_M + tl.arange(0, BLOCK_M)) % M
    offs_bn = (pid_n * BLOCK_N + tl.arange(0, BLOCK_N)) % N
    offs_k = tl.arange(0, BLOCK_K)
    a_ptrs = a_ptr + offs_am[:, None] * stride_am + offs_k[None, :] * stride_ak
    b_ptrs = b_ptr + offs_k[:, None] * stride_bk + offs_bn[None, :] * stride_bn

    acc = tl.zeros((BLOCK_M, BLOCK_N), dtype=tl.float32)
    for kk in range(0, tl.cdiv(K, BLOCK_K)):
        a = tl.load(a_ptrs, mask=offs_k[None, :] < K - kk * BLOCK_K, other=0.0)
        b = tl.load(b_ptrs, mask=offs_k[:, None] < K - kk * BLOCK_K, other=0.0)
        acc = tl.dot(a, b, acc)
        a_ptrs += BLOCK_K * stride_ak
        b_ptrs += BLOCK_K * stride_bk

    c = acc.to(c_ptr.dtype.element_ty)
    offs_cm = pid_m * BLOCK_M + tl.arange(0, BLOCK_M)
    offs_cn = pid_n * BLOCK_N + tl.arange(0, BLOCK_N)
    c_ptrs = c_ptr + offs_cm[:, None] * stride_cm + offs_cn[None, :] * stride_cn
    mask = (offs_cm[:, None] < M) & (offs_cn[None, :] < N)
    tl.store(c_ptrs, c, mask=mask)

# config = {"BLOCK_K": 64, "BLOCK_M": 64, "BLOCK_N": 64, "GROUP_M": 4, "arch": "sm_90", "dtype": "bf16", "num_ctas": 1, "num_stages": 3, "num_warps": 4}
# arch = sm_90


// ===== COMPILED SASS (sm_90a) =====

	.target	sm_90a

	.elftype	@"ET_EXEC"


//--------------------- .note.nv.tkinfo           --------------------------
	.section	.note.nv.tkinfo,"",@"SHT_NOTE"
	.sectionflags	@"SHF_NOTE_NV_TKINFO"
	.tkinfo
        /*0018*/ 	.word	0x00000002
        /*0030*/ 	.string	""
        /*0030*/ 	.string	"ptxas"
        /*0030*/ 	.string	"Cuda compilation tools, release 13.0, V13.0.88"
        /*0030*/ 	.string	"Build cuda_13.0.r13.0/compiler.36424714_0"
        /*0030*/ 	.string	"-v  -suppress-debug-info  -lineinfo  -arch sm_90a "



//--------------------- .note.nv.cuinfo           --------------------------
	.section	.note.nv.cuinfo,"",@"SHT_NOTE"
	.sectionflags	@"SHF_NOTE_NV_CUINFO"
        /*0018*/ 	.short	0x0002
        /*001a*/ 	.short	0x005a
        /*001c*/ 	.short	0x0082
	.zero		2


//--------------------- .nv.info                  --------------------------
	.section	.nv.info,"",@"SHT_CUDA_INFO"
	.align	4


	//----- nvinfo : EIATTR_REGCOUNT
	.align		4
        /*0000*/ 	.byte	0x04, 0x2f
        /*0002*/ 	.short	(.L_1 - .L_0)
	.align		4
.L_0:
        /*0004*/ 	.word	index@(matmul_kernel)
        /*0008*/ 	.word	0x000000fe


	//----- nvinfo : EIATTR_FRAME_SIZE
	.align		4
.L_1:
        /*000c*/ 	.byte	0x04, 0x11
        /*000e*/ 	.short	(.L_3 - .L_2)
	.align		4
.L_2:
        /*0010*/ 	.word	index@(matmul_kernel)
        /*0014*/ 	.word	0x00000000


	//----- nvinfo : EIATTR_MIN_STACK_SIZE
	.align		4
.L_3:
        /*0018*/ 	.byte	0x04, 0x12
        /*001a*/ 	.short	(.L_5 - .L_4)
	.align		4
.L_4:
        /*001c*/ 	.word	index@(matmul_kernel)
        /*0020*/ 	.word	0x00000000
.L_5:


//--------------------- .nv.compat                --------------------------
	.section	.nv.compat,"",@"SHT_CUDA_COMPAT_INFO"
	.align	4
        /*0000*/ 	.byte	0x02, 0x09, 0x01, 0x00, 0x02, 0x02, 0x04, 0x00, 0x02, 0x05, 0x05, 0x00, 0x03, 0x07, 0x01, 0x01
        /*0010*/ 	.byte	0x02, 0x03, 0x00, 0x00, 0x02, 0x06, 0x01, 0x00, 0x04, 0x0b, 0x08, 0x00, 0x00, 0x00, 0x00, 0x00
        /*0020*/ 	.byte	0x00, 0x00, 0x00, 0x00


//--------------------- .nv.info.matmul_kernel    --------------------------
	.section	.nv.info.matmul_kernel,"",@"SHT_CUDA_INFO"
	.sectionflags	@""
	.align	4


	//----- nvinfo : EIATTR_CUDA_API_VERSION
	.align		4
        /*0000*/ 	.byte	0x04, 0x37
        /*0002*/ 	.short	(.L_7 - .L_6)
.L_6:
        /*0004*/ 	.word	0x00000082


	//----- nvinfo : EIATTR_KPARAM_INFO
	.align		4
.L_7:
        /*0008*/ 	.byte	0x04, 0x17
        /*000a*/ 	.short	(.L_9 - .L_8)
.L_8:
        /*000c*/ 	.word	0x00000000
        /*0010*/ 	.short	0x000d
        /*0012*/ 	.short	0x0048
        /*0014*/ 	.byte	0x00, 0xf4, 0x21, 0x00


	//----- nvinfo : EIATTR_KPARAM_INFO
	.align		4
.L_9:
        /*0018*/ 	.byte	0x04, 0x17
        /*001a*/ 	.short	(.L_11 - .L_10)
.L_10:
        /*001c*/ 	.word	0x00000000
        /*0020*/ 	.short	0x000c
        /*0022*/ 	.short	0x0040
        /*0024*/ 	.byte	0x00, 0xf4, 0x21, 0x00


	//----- nvinfo : EIATTR_KPARAM_INFO
	.align		4
.L_11:
        /*0028*/ 	.byte	0x04, 0x17
        /*002a*/ 	.short	(.L_13 - .L_12)
.L_12:
        /*002c*/ 	.word	0x00000000
        /*0030*/ 	.short	0x000b
        /*0032*/ 	.short	0x0038
        /*0034*/ 	.byte	0x00, 0xf0, 0x11, 0x00


	//----- nvinfo : EIATTR_KPARAM_INFO
	.align		4
.L_13:
        /*0038*/ 	.byte	0x04, 0x17
        /*003a*/ 	.short	(.L_15 - .L_14)
.L_14:
        /*003c*/ 	.word	0x00000000
        /*0040*/ 	.short	0x000a
        /*0042*/ 	.short	0x0034
        /*0044*/ 	.byte	0x00, 0xf0, 0x11, 0x00


	//----- nvinfo : EIATTR_KPARAM_INFO
	.align		4
.L_15:
        /*0048*/ 	.byte	0x04, 0x17
        /*004a*/ 	.short	(.L_17 - .L_16)
.L_16:
        /*004c*/ 	.word	0x00000000
        /*0050*/ 	.short	0x0009
        /*0052*/ 	.short	0x0030
        /*0054*/ 	.byte	0x00, 0xf0, 0x11, 0x00


	//----- nvinfo : EIATTR_KPARAM_INFO
	.align		4
.L_17:
        /*0058*/ 	.byte	0x04, 0x17
        /*005a*/ 	.short	(.L_19 - .L_18)
.L_18:
        /*005c*/ 	.word	0x00000000
        /*0060*/ 	.short	0x0008
        /*0062*/ 	.short	0x002c
        /*0064*/ 	.byte	0x00, 0xf0, 0x11, 0x00


	//----- nvinfo : EIATTR_KPARAM_INFO
	.align		4
.L_19:
        /*0068*/ 	.byte	0x04, 0x17
        /*006a*/ 	.short	(.L_21 - .L_20)
.L_20:
        /*006c*/ 	.word	0x00000000
        /*0070*/ 	.short	0x0007
        /*0072*/ 	.short	0x0028
        /*0074*/ 	.byte	0x00, 0xf0, 0x11, 0x00


	//----- nvinfo : EIATTR_KPARAM_INFO
	.align		4
.L_21:
        /*0078*/ 	.byte	0x04, 0x17
        /*007a*/ 	.short	(.L_23 - .L_22)
.L_22:
        /*007c*/ 	.word	0x00000000
        /*0080*/ 	.short	0x0006
        /*0082*/ 	.short	0x0024
        /*0084*/ 	.byte	0x00, 0xf0, 0x11, 0x00


	//----- nvinfo : EIATTR_KPARAM_INFO
	.align		4
.L_23:
        /*0088*/ 	.byte	0x04, 0x17
        /*008a*/ 	.short	(.L_25 - .L_24)
.L_24:
        /*008c*/ 	.word	0x00000000
        /*0090*/ 	.short	0x0005
        /*0092*/ 	.short	0x0020
        /*0094*/ 	.byte	0x00, 0xf0, 0x11, 0x00


	//----- nvinfo : EIATTR_KPARAM_INFO
	.align		4
.L_25:
        /*0098*/ 	.byte	0x04, 0x17
        /*009a*/ 	.short	(.L_27 - .L_26)
.L_26:
        /*009c*/ 	.word	0x00000000
        /*00a0*/ 	.short	0x0004
        /*00a2*/ 	.short	0x001c
        /*00a4*/ 	.byte	0x00, 0xf0, 0x11, 0x00


	//----- nvinfo : EIATTR_KPARAM_INFO
	.align		4
.L_27:
        /*00a8*/ 	.byte	0x04, 0x17
        /*00aa*/ 	.short	(.L_29 - .L_28)
.L_28:
        /*00ac*/ 	.word	0x00000000
        /*00b0*/ 	.short	0x0003
        /*00b2*/ 	.short	0x0018
        /*00b4*/ 	.byte	0x00, 0xf0, 0x11, 0x00


	//----- nvinfo : EIATTR_KPARAM_INFO
	.align		4
.L_29:
        /*00b8*/ 	.byte	0x04, 0x17
        /*00ba*/ 	.short	(.L_31 - .L_30)
.L_30:
        /*00bc*/ 	.word	0x00000000
        /*00c0*/ 	.short	0x0002
        /*00c2*/ 	.short	0x0010
        /*00c4*/ 	.byte	0x00, 0xf4, 0x21, 0x00


	//----- nvinfo : EIATTR_KPARAM_INFO
	.align		4
.L_31:
        /*00c8*/ 	.byte	0x04, 0x17
        /*00ca*/ 	.short	(.L_33 - .L_32)
.L_32:
        /*00cc*/ 	.word	0x00000000
        /*00d0*/ 	.short	0x0001
        /*00d2*/ 	.short	0x0008
        /*00d4*/ 	.byte	0x00, 0xf4, 0x21, 0x00


	//----- nvinfo : EIATTR_KPARAM_INFO
	.align		4
.L_33:
        /*00d8*/ 	.byte	0x04, 0x17
        /*00da*/ 	.short	(.L_35 - .L_34)
.L_34:
        /*00dc*/ 	.word	0x00000000
        /*00e0*/ 	.short	0x0000
        /*00e2*/ 	.short	0x0000
        /*00e4*/ 	.byte	0x00, 0xf4, 0x21, 0x00


	//----- nvinfo : EIATTR_SPARSE_MMA_MASK
	.align		4
.L_35:
        /*00e8*/ 	.byte	0x03, 0x50
        /*00ea*/ 	.short	0x0000


	//----- nvinfo : EIATTR_MAXREG_COUNT
	.align		4
        /*00ec*/ 	.byte	0x03, 0x1b
        /*00ee*/ 	.short	0x00ff


	//----- nvinfo : EIATTR_NUM_BARRIERS
	.align		4
        /*00f0*/ 	.byte	0x02, 0x4c
        /*00f2*/ 	.byte	0x01
	.zero		1


	//----- nvinfo : EIATTR_MERCURY_ISA_VERSION
	.align		4
        /*00f4*/ 	.byte	0x03, 0x5f
        /*00f6*/ 	.short	0x0101


	//----- nvinfo : EIATTR_EXIT_INSTR_OFFSETS
	.align		4
        /*00f8*/ 	.byte	0x04, 0x1c
        /*00fa*/ 	.short	(.L_37 - .L_36)


	//   ....[0]....
.L_36:
        /*00fc*/ 	.word	0x000056a0


	//   ....[1]....
        /*0100*/ 	.word	0x000056d0


	//----- nvinfo : EIATTR_REQNTID
	.align		4
.L_37:
        /*0104*/ 	.byte	0x04, 0x10
        /*0106*/ 	.short	(.L_39 - .L_38)
.L_38:
        /*0108*/ 	.word	0x00000080
        /*010c*/ 	.word	0x00000001
        /*0110*/ 	.word	0x00000001


	//----- nvinfo : EIATTR_CBANK_PARAM_SIZE
	.align		4
.L_39:
        /*0114*/ 	.byte	0x03, 0x19
        /*0116*/ 	.short	0x0050


	//----- nvinfo : EIATTR_PARAM_CBANK
	.align		4
        /*0118*/ 	.byte	0x04, 0x0a
        /*011a*/ 	.short	(.L_41 - .L_40)
	.align		4
.L_40:
        /*011c*/ 	.word	index@(.nv.constant0.matmul_kernel)
        /*0120*/ 	.short	0x0210
        /*0122*/ 	.short	0x0050


	//----- nvinfo : EIATTR_SW_WAR
	.align		4
.L_41:
        /*0124*/ 	.byte	0x04, 0x36
        /*0126*/ 	.short	(.L_43 - .L_42)
.L_42:
        /*0128*/ 	.word	0x00000008
.L_43:


//--------------------- .nv.callgraph             --------------------------
	.section	.nv.callgraph,"",@"SHT_CUDA_CALLGRAPH"
	.align	4
	.sectionentsize	8
	.align		4
        /*0000*/ 	.word	0x00000000
	.align		4
        /*0004*/ 	.word	0xffffffff
	.align		4
        /*0008*/ 	.word	0x00000000
	.align		4
        /*000c*/ 	.word	0xfffffffe
	.align		4
        /*0010*/ 	.word	0x00000000
	.align		4
        /*0014*/ 	.word	0xfffffffd
	.align		4
        /*0018*/ 	.word	0x00000000
	.align		4
        /*001c*/ 	.word	0xfffffffc


//--------------------- .text.matmul_kernel       --------------------------
	.section	.text.matmul_kernel,"ax",@progbits
	.align	128
        .global         matmul_kernel
        .type           matmul_kernel,@function
        .size           matmul_kernel,(.L_x_3 - matmul_kernel)
        .other          matmul_kernel,@"STO_CUDA_ENTRY STV_DEFAULT"
matmul_kernel:
.text.matmul_kernel:
[----:B------:R-:W-:Y:S08]  /*0000*/  LDC R1, c[0x0][0x28] ;  /* 0x00000a00ff017b82 */ /* 0x000ff00000000800 */
[----:B------:R-:W0:Y:S01]  /*0010*/  LDC.64 R44, c[0x0][0x228] ;  /* 0x00008a00ff2c7b82 */ /* 0x000e220000000a00 */
[----:B------:R-:W1:Y:S01]  /*0020*/  S2R R5, SR_CTAID.X ;  /* 0x0000000000057919 */ /* 0x000e620000002500 */
[----:B------:R-:W-:Y:S01]  /*0030*/  UMOV UR4, 0x400 ;  /* 0x0000040000047882 */ /* 0x000fe20000000000 */
[----:B------:R-:W-:Y:S01]  /*0040*/  ULDC.64 UR14, c[0x0][0x208] ;  /* 0x00008200000e7ab9 */ /* 0x000fe20000000a00 */
[----:B------:R-:W-:Y:S01]  /*0050*/  CS2R R24, SRZ ;  /* 0x0000000000187805 */ /* 0x000fe2000001ff00 */
[----:B------:R-:W2:Y:S01]  /*0060*/  S2R R73, SR_TID.X ;  /* 0x0000000000497919 */ /* 0x000ea20000002100 */
[----:B------:R-:W-:-:S02]  /*0070*/  CS2R R26, SRZ ;  /* 0x00000000001a7805 */ /* 0x000fc4000001ff00 */
[----:B------:R-:W-:Y:S01]  /*0080*/  CS2R R36, SRZ ;  /* 0x0000000000247805 */ /* 0x000fe2000001ff00 */
[----:B------:R-:W3:Y:S01]  /*0090*/  LDC R174, c[0x0][0x230] ;  /* 0x00008c00ffae7b82 */ /* 0x000ee20000000800 */
[----:B------:R-:W-:Y:S02]  /*00a0*/  CS2R R38, SRZ ;  /* 0x0000000000267805 */ /* 0x000fe4000001ff00 */
[----:B------:R-:W-:Y:S02]  /*00b0*/  CS2R R40, SRZ ;  /* 0x0000000000287805 */ /* 0x000fe4000001ff00 */
[----:B------:R-:W-:Y:S02]  /*00c0*/  CS2R R42, SRZ ;  /* 0x00000000002a7805 */ /* 0x000fe4000001ff00 */
[----:B------:R-:W-:Y:S02]  /*00d0*/  CS2R R48, SRZ ;  /* 0x0000000000307805 */ /* 0x000fe4000001ff00 */
[----:B------:R-:W-:Y:S01]  /*00e0*/  CS2R R50, SRZ ;  /* 0x0000000000327805 */ /* 0x000fe2000001ff00 */
[----:B------:R-:W4:Y:S01]  /*00f0*/  S2UR UR12, SR_CgaCtaId ;  /* 0x00000000000c79c3 */ /* 0x000f220000008800 */
[----:B0-----:R-:W-:-:S05]  /*0100*/  VIADD R0, R45, 0x3f ;  /* 0x0000003f2d007836 */ /* 0x001fca0000000000 */
[----:B------:R-:W-:Y:S01]  /*0110*/  SHF.R.S32.HI R3, RZ, 0x1f, R0 ;  /* 0x0000001fff037819 */ /* 0x000fe20000011400 */
[----:B---3--:R-:W-:-:S03]  /*0120*/  VIADD R174, R174, 0x3f ;  /* 0x0000003faeae7836 */ /* 0x008fc60000000000 */
[----:B------:R-:W-:Y:S02]  /*0130*/  LEA.HI R3, R3, R0, RZ, 0x6 ;  /* 0x0000000003037211 */ /* 0x000fe400078f30ff */
[----:B-1----:R-:W-:Y:S02]  /*0140*/  IABS R8, R5 ;  /* 0x0000000500087213 */ /* 0x002fe40000000000 */
[----:B------:R-:W-:Y:S02]  /*0150*/  SHF.R.S32.HI R3, RZ, 0x6, R3 ;  /* 0x00000006ff037819 */ /* 0x000fe40000011403 */
[----:B--2---:R-:W-:Y:S01]  /*0160*/  SHF.R.U32.HI R72, RZ, 0x6, R73 ;  /* 0x00000006ff487819 */ /* 0x004fe20000011649 */
[----:B----4-:R-:W-:Y:S01]  /*0170*/  ULEA UR12, UR12, UR4, 0x18 ;  /* 0x000000040c0c7291 */ /* 0x010fe2000f8ec03f */
[----:B------:R-:W-:Y:S01]  /*0180*/  LOP3.LUT R71, R73, 0x3f, RZ, 0xc0, !PT ;  /* 0x0000003f49477812 */ /* 0x000fe200078ec0ff */
[----:B------:R-:W-:Y:S01]  /*0190*/  IMAD.SHL.U32 R4, R3, 0x4, RZ ;  /* 0x0000000403047824 */ /* 0x000fe200078e00ff */
[----:B------:R-:W-:-:S04]  /*01a0*/  SGXT.U32 R72, R72, 0x1 ;  /* 0x000000014848781a */ /* 0x000fc80000000000 */
[-C--:B------:R-:W-:Y:S02]  /*01b0*/  IABS R7, R4.reuse ;  /* 0x0000000400077213 */ /* 0x080fe40000000000 */
[----:B------:R-:W-:Y:S02]  /*01c0*/  IABS R10, R4 ;  /* 0x00000004000a7213 */ /* 0x000fe40000000000 */
[----:B------:R-:W0:Y:S08]  /*01d0*/  I2F.RP R0, R7 ;  /* 0x0000000700007306 */ /* 0x000e300000209400 */
[----:B0-----:R-:W0:Y:S02]  /*01e0*/  MUFU.RCP R0, R0 ;  /* 0x0000000000007308 */ /* 0x001e240000001000 */
[----:B0-----:R-:W-:-:S02]  /*01f0*/  VIADD R2, R0, 0xffffffe ;  /* 0x0ffffffe00027836 */ /* 0x001fc40000000000 */
[----:B------:R-:W-:-:S04]  /*0200*/  IMAD.MOV R0, RZ, RZ, -R10 ;  /* 0x000000ffff007224 */ /* 0x000fc800078e0a0a */
[----:B------:R0:W1:Y:S02]  /*0210*/  F2I.FTZ.U32.TRUNC.NTZ R3, R2 ;  /* 0x0000000200037305 */ /* 0x000064000021f000 */
[----:B0-----:R-:W-:Y:S02]  /*0220*/  IMAD.MOV.U32 R2, RZ, RZ, RZ ;  /* 0x000000ffff027224 */ /* 0x001fe400078e00ff */
[----:B-1----:R-:W-:-:S04]  /*0230*/  IMAD.MOV R6, RZ, RZ, -R3 ;  /* 0x000000ffff067224 */ /* 0x002fc800078e0a03 */
[----:B------:R-:W-:Y:S02]  /*0240*/  IMAD R9, R6, R7, RZ ;  /* 0x0000000706097224 */ /* 0x000fe400078e02ff */
[----:B------:R-:W-:Y:S02]  /*0250*/  IMAD.MOV.U32 R6, RZ, RZ, R8 ;  /* 0x000000ffff067224 */ /* 0x000fe400078e0008 */
[----:B------:R-:W-:-:S06]  /*0260*/  IMAD.HI.U32 R3, R3, R9, R2 ;  /* 0x0000000903037227 */ /* 0x000fcc00078e0002 */
[----:B------:R-:W-:-:S04]  /*0270*/  IMAD.HI.U32 R3, R3, R6, RZ ;  /* 0x0000000603037227 */ /* 0x000fc800078e00ff */
[----:B------:R-:W-:-:S05]  /*0280*/  IMAD R0, R3, R0, R6 ;  /* 0x0000000003007224 */ /* 0x000fca00078e0206 */
[----:B------:R-:W-:-:S13]  /*0290*/  ISETP.GT.U32.AND P1, PT, R7, R0, PT ;  /* 0x000000000700720c */ /* 0x000fda0003f24070 */
[----:B------:R-:W-:Y:S02]  /*02a0*/  @!P1 IMAD.IADD R0, R0, 0x1, -R7 ;  /* 0x0000000100009824 */ /* 0x000fe400078e0a07 */
[----:B------:R-:W-:Y:S01]  /*02b0*/  @!P1 VIADD R3, R3, 0x1 ;  /* 0x0000000103039836 */ /* 0x000fe20000000000 */
[----:B------:R-:W-:Y:S02]  /*02c0*/  ISETP.NE.AND P1, PT, R4, RZ, PT ;  /* 0x000000ff0400720c */ /* 0x000fe40003f25270 */
[----:B------:R-:W-:Y:S02]  /*02d0*/  ISETP.GE.U32.AND P0, PT, R0, R7, PT ;  /* 0x000000070000720c */ /* 0x000fe40003f06070 */
[----:B------:R-:W-:-:S04]  /*02e0*/  LOP3.LUT R0, R5, R4, RZ, 0x3c, !PT ;  /* 0x0000000405007212 */ /* 0x000fc800078e3cff */
[----:B------:R-:W-:Y:S01]  /*02f0*/  ISETP.GE.AND P2, PT, R0, RZ, PT ;  /* 0x000000ff0000720c */ /* 0x000fe20003f46270 */
[----:B------:R-:W-:-:S06]  /*0300*/  VIADD R0, R44, 0x3f ;  /* 0x0000003f2c007836 */ /* 0x000fcc0000000000 */
[----:B------:R-:W-:-:S04]  /*0310*/  @P0 VIADD R3, R3, 0x1 ;  /* 0x0000000103030836 */ /* 0x000fc80000000000 */
[----:B------:R-:W-:Y:S01]  /*0320*/  IMAD.MOV.U32 R2, RZ, RZ, R3 ;  /* 0x000000ffff027224 */ /* 0x000fe200078e0003 */
[----:B------:R-:W-:-:S03]  /*0330*/  SHF.R.S32.HI R3, RZ, 0x1f, R0 ;  /* 0x0000001fff037819 */ /* 0x000fc60000011400 */
[----:B------:R-:W-:Y:S01]  /*0340*/  @!P2 IMAD.MOV R2, RZ, RZ, -R2 ;  /* 0x000000ffff02a224 */ /* 0x000fe200078e0a02 */
[----:B------:R-:W-:Y:S02]  /*0350*/  @!P1 LOP3.LUT R2, RZ, R4, RZ, 0x33, !PT ;  /* 0x00000004ff029212 */ /* 0x000fe400078e33ff */
[----:B------:R-:W-:-:S03]  /*0360*/  LEA.HI R3, R3, R0, RZ, 0x6 ;  /* 0x0000000003037211 */ /* 0x000fc600078f30ff */
[----:B------:R-:W-:Y:S02]  /*0370*/  IMAD.SHL.U32 R6, R2, 0x4, RZ ;  /* 0x0000000402067824 */ /* 0x000fe400078e00ff */
[----:B------:R-:W-:-:S03]  /*0380*/  IMAD.MOV R2, RZ, RZ, -R2 ;  /* 0x000000ffff027224 */ /* 0x000fc600078e0a02 */
[----:B------:R-:W-:Y:S01]  /*0390*/  LEA.HI.SX32 R3, R3, -R6, 0x1a ;  /* 0x8000000603037211 */ /* 0x000fe200078fd2ff */
[----:B------:R-:W-:-:S03]  /*03a0*/  IMAD R4, R4, R2, R5 ;  /* 0x0000000204047224 */ /* 0x000fc600078e0205 */
[----:B------:R-:W-:Y:S02]  /*03b0*/  VIMNMX R11, R3, 0x4, PT ;  /* 0x00000004030b7848 */ /* 0x000fe40003fe0100 */
[----:B------:R-:W-:Y:S02]  /*03c0*/  IABS R9, R4 ;  /* 0x0000000400097213 */ /* 0x000fe40000000000 */
[----:B------:R-:W-:-:S04]  /*03d0*/  IABS R7, R11 ;  /* 0x0000000b00077213 */ /* 0x000fc80000000000 */
[----:B------:R-:W0:Y:S08]  /*03e0*/  I2F.RP R0, R7 ;  /* 0x0000000700007306 */ /* 0x000e300000209400 */
[----:B0-----:R-:W0:Y:S02]  /*03f0*/  MUFU.RCP R0, R0 ;  /* 0x0000000000007308 */ /* 0x001e240000001000 */
[----:B0-----:R-:W-:-:S06]  /*0400*/  VIADD R3, R0, 0xffffffe ;  /* 0x0ffffffe00037836 */ /* 0x001fcc0000000000 */
[----:B------:R-:W0:Y:S02]  /*0410*/  F2I.FTZ.U32.TRUNC.NTZ R3, R3 ;  /* 0x0000000300037305 */ /* 0x000e24000021f000 */
[----:B0-----:R-:W-:-:S04]  /*0420*/  IMAD.MOV R8, RZ, RZ, -R3 ;  /* 0x000000ffff087224 */ /* 0x001fc800078e0a03 */
[----:B------:R-:W-:Y:S01]  /*0430*/  IMAD.MOV.U32 R2, RZ, RZ, R8 ;  /* 0x000000ffff027224 */ /* 0x000fe200078e0008 */
[----:B------:R-:W-:-:S03]  /*0440*/  IABS R8, R11 ;  /* 0x0000000b00087213 */ /* 0x000fc60000000000 */
[----:B------:R-:W-:Y:S02]  /*0450*/  IMAD R5, R2, R7, RZ ;  /* 0x0000000702057224 */ /* 0x000fe400078e02ff */
[----:B------:R-:W-:Y:S02]  /*0460*/  IMAD.MOV.U32 R2, RZ, RZ, RZ ;  /* 0x000000ffff027224 */ /* 0x000fe400078e00ff */
[----:B------:R-:W-:Y:S02]  /*0470*/  IMAD.MOV R0, RZ, RZ, -R8 ;  /* 0x000000ffff007224 */ /* 0x000fe400078e0a08 */
        /* <DEDUP_REMOVED lines=9> */
[----:B------:R-:W-:-:S07]  /*0510*/  ISETP.GE.AND P2, PT, R0, RZ, PT ;  /* 0x000000ff0000720c */ /* 0x000fce0003f46270 */
[----:B------:R-:W-:Y:S01]  /*0520*/  @P0 VIADD R2, R2, 0x1 ;  /* 0x0000000102020836 */ /* 0x000fe20000000000 */
[----:B------:R-:W-:-:S05]  /*0530*/  ISETP.GE.AND P0, PT, R174, 0x40, PT ;  /* 0x00000040ae00780c */ /* 0x000fca0003f06270 */
[----:B------:R-:W-:Y:S01]  /*0540*/  @!P2 IMAD.MOV R2, RZ, RZ, -R2 ;  /* 0x000000ffff02a224 */ /* 0x000fe200078e0a02 */
[----:B------:R-:W-:-:S05]  /*0550*/  @!P1 LOP3.LUT R2, RZ, R11, RZ, 0x33, !PT ;  /* 0x0000000bff029212 */ /* 0x000fca00078e33ff */
[----:B------:R-:W-:Y:S02]  /*0560*/  IMAD.MOV R0, RZ, RZ, -R2 ;  /* 0x000000ffff007224 */ /* 0x000fe400078e0a02 */
[----:B------:R-:W-:Y:S02]  /*0570*/  IMAD.SHL.U32 R7, R2, 0x40, RZ ;  /* 0x0000004002077824 */ /* 0x000fe400078e00ff */
[----:B------:R-:W-:-:S03]  /*0580*/  IMAD R0, R11, R0, R4 ;  /* 0x000000000b007224 */ /* 0x000fc600078e0204 */
[C---:B------:R-:W-:Y:S01]  /*0590*/  LOP3.LUT R70, R7.reuse, R72, RZ, 0xfc, !PT ;  /* 0x0000004807467212 */ /* 0x040fe200078efcff */
[----:B------:R-:W-:Y:S01]  /*05a0*/  IMAD.IADD R0, R6, 0x1, R0 ;  /* 0x0000000106007824 */ /* 0x000fe200078e0200 */
[C-C-:B------:R-:W-:Y:S02]  /*05b0*/  LOP3.LUT R69, R7.reuse, 0x2, R72.reuse, 0xfe, !PT ;  /* 0x0000000207457812 */ /* 0x140fe400078efe48 */
[C-C-:B------:R-:W-:Y:S01]  /*05c0*/  LOP3.LUT R68, R7.reuse, 0x4, R72.reuse, 0xfe, !PT ;  /* 0x0000000407447812 */ /* 0x140fe200078efe48 */
[----:B------:R-:W-:Y:S01]  /*05d0*/  IMAD R6, R0, 0x40, R71 ;  /* 0x0000004000067824 */ /* 0x000fe200078e0247 */
[C-C-:B------:R-:W-:Y:S02]  /*05e0*/  LOP3.LUT R67, R7.reuse, 0x6, R72.reuse, 0xfe, !PT ;  /* 0x0000000607437812 */ /* 0x140fe400078efe48 */
[C-C-:B------:R-:W-:Y:S02]  /*05f0*/  LOP3.LUT R66, R7.reuse, 0x8, R72.reuse, 0xfe, !PT ;  /* 0x0000000807427812 */ /* 0x140fe400078efe48 */
[----:B------:R-:W-:-:S02]  /*0600*/  LOP3.LUT R65, R7, 0xa, R72, 0xfe, !PT ;  /* 0x0000000a07417812 */ /* 0x000fc400078efe48 */
[C-C-:B------:R-:W-:Y:S02]  /*0610*/  LOP3.LUT R64, R7.reuse, 0xc, R72.reuse, 0xfe, !PT ;  /* 0x0000000c07407812 */ /* 0x140fe400078efe48 */
[C-C-:B------:R-:W-:Y:S02]  /*0620*/  LOP3.LUT R63, R7.reuse, 0xe, R72.reuse, 0xfe, !PT ;  /* 0x0000000e073f7812 */ /* 0x140fe400078efe48 */
[C-C-:B------:R-:W-:Y:S02]  /*0630*/  LOP3.LUT R62, R7.reuse, 0x10, R72.reuse, 0xfe, !PT ;  /* 0x00000010073e7812 */ /* 0x140fe400078efe48 */
        /* <DEDUP_REMOVED lines=22> */
[----:B------:R-:W-:Y:S01]  /*07a0*/  LOP3.LUT R7, R7, 0x3e, R72, 0xfe, !PT ;  /* 0x0000003e07077812 */ /* 0x000fe200078efe48 */
[----:B------:R-:W-:Y:S06]  /*07b0*/  @!P0 BRA `(.L_x_0) ;  /* 0x00000040007c8947 */ /* 0x000fec0003800000 */
[----:B------:R-:W-:Y:S01]  /*07c0*/  IABS R77, R45 ;  /* 0x0000002d004d7213 */ /* 0x000fe20000000000 */
[----:B------:R-:W-:Y:S01]  /*07d0*/  ULDC UR4, c[0x0][0x234] ;  /* 0x00008d0000047ab9 */ /* 0x000fe20000000800 */
[----:B------:R-:W-:Y:S01]  /*07e0*/  IABS R80, R44 ;  /* 0x0000002c00507213 */ /* 0x000fe20000000000 */
[----:B------:R-:W-:Y:S01]  /*07f0*/  ULDC.64 UR6, c[0x0][0x210] ;  /* 0x0000840000067ab9 */ /* 0x000fe20000000a00 */
[----:B------:R-:W0:Y:S01]  /*0800*/  I2F.RP R0, R77 ;  /* 0x0000004d00007306 */ /* 0x000e220000209400 */
[----:B------:R-:W-:Y:S01]  /*0810*/  IABS R28, R9 ;  /* 0x00000009001c7213 */ /* 0x000fe20000000000 */
[----:B------:R-:W1:Y:S01]  /*0820*/  LDC R88, c[0x0][0x23c] ;  /* 0x00008f00ff587b82 */ /* 0x000e620000000800 */
[----:B------:R-:W-:Y:S01]  /*0830*/  IABS R29, R10 ;  /* 0x0000000a001d7213 */ /* 0x000fe20000000000 */
[----:B------:R-:W-:Y:S01]  /*0840*/  USHF.R.U32.HI UR13, URZ, 0x4, UR12 ;  /* 0x000000043f0d7899 */ /* 0x000fe2000801160c */
[----:B------:R-:W-:Y:S01]  /*0850*/  IABS R32, R12 ;  /* 0x0000000c00207213 */ /* 0x000fe20000000000 */
[----:B------:R-:W-:Y:S01]  /*0860*/  UMOV UR5, URZ ;  /* 0x0000003f00057c82 */ /* 0x000fe20008000000 */
[----:B------:R-:W-:Y:S01]  /*0870*/  IABS R34, R13 ;  /* 0x0000000d00227213 */ /* 0x000fe20000000000 */
[----:B------:R-:W2:Y:S01]  /*0880*/  I2F.RP R24, R80 ;  /* 0x0000005000187306 */ /* 0x000ea20000209400 */
[----:B------:R-:W-:Y:S01]  /*0890*/  IABS R30, R11 ;  /* 0x0000000b001e7213 */ /* 0x000fe20000000000 */
[----:B------:R-:W3:Y:S01]  /*08a0*/  LDC R197, c[0x0][0x238] ;  /* 0x00008e00ffc57b82 */ /* 0x000ee20000000800 */
[----:B------:R-:W-:Y:S01]  /*08b0*/  IABS R36, R15 ;  /* 0x0000000f00247213 */ /* 0x000fe20000000000 */
[----:B------:R-:W-:Y:S01]  /*08c0*/  USGXT.U32 UR13, UR13, 0xe ;  /* 0x0000000e0d0d789a */ /* 0x000fe20008000000 */
[----:B------:R-:W-:Y:S01]  /*08d0*/  IABS R38, R17 ;  /* 0x0000001100267213 */ /* 0x000fe20000000000 */
[----:B------:R-:W-:Y:S01]  /*08e0*/  ULDC UR16, c[0x0][0x230] ;  /* 0x00008c0000107ab9 */ /* 0x000fe20000000800 */
[----:B------:R-:W-:Y:S01]  /*08f0*/  IABS R40, R18 ;  /* 0x0000001200287213 */ /* 0x000fe20000000000 */
[----:B0-----:R-:W0:Y:S01]  /*0900*/  MUFU.RCP R0, R0 ;  /* 0x0000000000007308 */ /* 0x001e220000001000 */
[----:B------:R-:W-:Y:S01]  /*0910*/  IABS R35, R19 ;  /* 0x0000001300237213 */ /* 0x000fe20000000000 */
[----:B------:R-:W-:Y:S01]  /*0920*/  UIADD3 UR8, UP0, UR13, 0x80, URZ ;  /* 0x000000800d087890 */ /* 0x000fe2000ff1e03f */
[----:B------:R-:W-:-:S02]  /*0930*/  IABS R42, R22 ;  /* 0x00000016002a7213 */ /* 0x000fc40000000000 */
[----:B------:R-:W-:Y:S02]  /*0940*/  IABS R46, R23 ;  /* 0x00000017002e7213 */ /* 0x000fe40000000000 */
[----:B------:R-:W-:Y:S01]  /*0950*/  IABS R39, R56 ;  /* 0x0000003800277213 */ /* 0x000fe20000000000 */
[----:B--2---:R-:W2:Y:S01]  /*0960*/  MUFU.RCP R24, R24 ;  /* 0x0000001800187308 */ /* 0x004ea20000001000 */
[----:B------:R-:W-:Y:S01]  /*0970*/  IABS R48, R57 ;  /* 0x0000003900307213 */ /* 0x000fe20000000000 */
[----:B-1----:R-:W-:Y:S01]  /*0980*/  IMAD R87, R71, R88, RZ ;  /* 0x0000005847577224 */ /* 0x002fe200078e02ff */
[----:B------:R-:W-:Y:S01]  /*0990*/  IABS R50, R59 ;  /* 0x0000003b00327213 */ /* 0x000fe20000000000 */
[----:B------:R-:W-:Y:S01]  /*09a0*/  IMAD.SHL.U32 R88, R88, 0x40, RZ ;  /* 0x0000004058587824 */ /* 0x000fe200078e00ff */
[----:B------:R-:W-:Y:S02]  /*09b0*/  IABS R54, R60 ;  /* 0x0000003c00367213 */ /* 0x000fe40000000000 */
[----:B------:R-:W-:Y:S01]  /*09c0*/  IABS R47, R61 ;  /* 0x0000003d002f7213 */ /* 0x000fe20000000000 */
[----:B0-----:R-:W-:Y:S01]  /*09d0*/  VIADD R2, R0, 0xffffffe ;  /* 0x0ffffffe00027836 */ /* 0x001fe20000000000 */
[----:B------:R-:W-:Y:S01]  /*09e0*/  IABS R76, R70 ;  /* 0x00000046004c7213 */ /* 0x000fe20000000000 */
[----:B---3--:R-:W-:Y:S01]  /*09f0*/  IMAD.SHL.U32 R107, R197, 0x40, RZ ;  /* 0x00000040c56b7824 */ /* 0x008fe200078e00ff */
[----:B------:R-:W-:Y:S01]  /*0a00*/  IABS R74, R64 ;  /* 0x00000040004a7213 */ /* 0x000fe20000000000 */
[----:B------:R0:W1:Y:S01]  /*0a10*/  F2I.FTZ.U32.TRUNC.NTZ R3, R2 ;  /* 0x0000000200037305 */ /* 0x000062000021f000 */
[----:B------:R-:W-:Y:S01]  /*0a20*/  IABS R53, R66 ;  /* 0x0000004200357213 */ /* 0x000fe20000000000 */
[----:B------:R-:W-:Y:S01]  /*0a30*/  IMAD R108, R72, R197, RZ ;  /* 0x000000c5486c7224 */ /* 0x000fe200078e02ff */
[----:B------:R-:W-:Y:S01]  /*0a40*/  IABS R78, R68 ;  /* 0x00000044004e7213 */ /* 0x000fe20000000000 */
[----:B--2---:R-:W-:Y:S01]  /*0a50*/  VIADD R4, R24, 0xffffffe ;  /* 0x0ffffffe18047836 */ /* 0x004fe20000000000 */
[----:B------:R-:W-:-:S02]  /*0a60*/  IABS R24, R7 ;  /* 0x0000000700187213 */ /* 0x000fc40000000000 */
[----:B------:R-:W-:Y:S01]  /*0a70*/  IABS R55, R6 ;  /* 0x0000000600377213 */ /* 0x000fe20000000000 */
[----:B------:R2:W3:Y:S01]  /*0a80*/  F2I.FTZ.U32.TRUNC.NTZ R5, R4 ;  /* 0x0000000400057305 */ /* 0x0004e2000021f000 */
[----:B0-----:R-:W-:Y:S01]  /*0a90*/  IMAD.MOV.U32 R2, RZ, RZ, RZ ;  /* 0x000000ffff027224 */ /* 0x001fe200078e00ff */
[C---:B------:R-:W-:Y:S02]  /*0aa0*/  LOP3.LUT R89, R72.reuse, 0x24, RZ, 0xfc, !PT ;  /* 0x0000002448597812 */ /* 0x040fe400078efcff */
[C---:B------:R-:W-:Y:S02]  /*0ab0*/  LOP3.LUT R90, R72.reuse, 0x22, RZ, 0xfc, !PT ;  /* 0x00000022485a7812 */ /* 0x040fe400078efcff */
[C---:B------:R-:W-:Y:S01]  /*0ac0*/  LOP3.LUT R91, R72.reuse, 0x20, RZ, 0xfc, !PT ;  /* 0x00000020485b7812 */ /* 0x040fe200078efcff */
[--C-:B-1----:R-:W-:Y:S01]  /*0ad0*/  IMAD.MOV R26, RZ, RZ, -R3.reuse ;  /* 0x000000ffff1a7224 */ /* 0x102fe200078e0a03 */
[C---:B------:R-:W-:Y:S01]  /*0ae0*/  LOP3.LUT R92, R72.reuse, 0x1e, RZ, 0xfc, !PT ;  /* 0x0000001e485c7812 */ /* 0x040fe200078efcff */
[----:B--2---:R-:W-:Y:S01]  /*0af0*/  IMAD.MOV.U32 R4, RZ, RZ, RZ ;  /* 0x000000ffff047224 */ /* 0x004fe200078e00ff */
[----:B------:R-:W-:Y:S01]  /*0b00*/  LOP3.LUT R93, R72, 0x1c, RZ, 0xfc, !PT ;  /* 0x0000001c485d7812 */ /* 0x000fe200078efcff */
[----:B------:R-:W-:Y:S01]  /*0b10*/  IMAD R25, R26, R77, RZ ;  /* 0x0000004d1a197224 */ /* 0x000fe200078e02ff */
[----:B------:R-:W-:Y:S01]  /*0b20*/  IABS R26, R8 ;  /* 0x00000008001a7213 */ /* 0x000fe20000000000 */
[----:B------:R-:W-:Y:S01]  /*0b30*/  IMAD R89, R89, R197, RZ ;  /* 0x000000c559597224 */ /* 0x000fe200078e02ff */
[C---:B------:R-:W-:Y:S01]  /*0b40*/  LOP3.LUT R94, R72.reuse, 0x1a, RZ, 0xfc, !PT ;  /* 0x0000001a485e7812 */ /* 0x040fe200078efcff */
[----:B------:R-:W-:Y:S01]  /*0b50*/  IMAD.HI.U32 R3, R3, R25, R2 ;  /* 0x0000001903037227 */ /* 0x000fe200078e0002 */
[----:B------:R-:W-:-:S02]  /*0b60*/  LOP3.LUT R95, R72, 0x18, RZ, 0xfc, !PT ;  /* 0x00000018485f7812 */ /* 0x000fc400078efcff */
[C---:B------:R-:W-:Y:S01]  /*0b70*/  LOP3.LUT R96, R72.reuse, 0x16, RZ, 0xfc, !PT ;  /* 0x0000001648607812 */ /* 0x040fe200078efcff */
[----:B---3--:R-:W-:Y:S01]  /*0b80*/  IMAD.MOV R27, RZ, RZ, -R5 ;  /* 0x000000ffff1b7224 */ /* 0x008fe200078e0a05 */
[C---:B------:R-:W-:Y:S01]  /*0b90*/  LOP3.LUT R97, R72.reuse, 0x14, RZ, 0xfc, !PT ;  /* 0x0000001448617812 */ /* 0x040fe200078efcff */
[C---:B------:R-:W-:Y:S01]  /*0ba0*/  IMAD.HI.U32 R0, R3.reuse, R24, RZ ;  /* 0x0000001803007227 */ /* 0x040fe200078e00ff */
[C---:B------:R-:W-:Y:S02]  /*0bb0*/  LOP3.LUT R98, R72.reuse, 0x12, RZ, 0xfc, !PT ;  /* 0x0000001248627812 */ /* 0x040fe400078efcff */
[C---:B------:R-:W-:Y:S01]  /*0bc0*/  LOP3.LUT R99, R72.reuse, 0x10, RZ, 0xfc, !PT ;  /* 0x0000001048637812 */ /* 0x040fe200078efcff */
[----:B------:R-:W-:Y:S01]  /*0bd0*/  IMAD.HI.U32 R2, R3, R26, RZ ;  /* 0x0000001a03027227 */ /* 0x000fe200078e00ff */
[C---:B------:R-:W-:Y:S02]  /*0be0*/  LOP3.LUT R100, R72.reuse, 0xe, RZ, 0xfc, !PT ;  /* 0x0000000e48647812 */ /* 0x040fe400078efcff */
[C---:B------:R-:W-:Y:S01]  /*0bf0*/  LOP3.LUT R101, R72.reuse, 0xc, RZ, 0xfc, !PT ;  /* 0x0000000c48657812 */ /* 0x040fe200078efcff */
[----:B------:R-:W-:Y:S01]  /*0c00*/  IMAD.MOV R0, RZ, RZ, -R0 ;  /* 0x000000ffff007224 */ /* 0x000fe200078e0a00 */
[C---:B------:R-:W-:Y:S01]  /*0c10*/  LOP3.LUT R102, R72.reuse, 0xa, RZ, 0xfc, !PT ;  /* 0x0000000a48667812 */ /* 0x040fe200078efcff */
[----:B------:R-:W-:Y:S01]  /*0c20*/  IMAD.MOV R25, RZ, RZ, -R2 ;  /* 0x000000ffff197224 */ /* 0x000fe200078e0a02 */
[C---:B------:R-:W-:Y:S01]  /*0c30*/  LOP3.LUT R103, R72.reuse, 0x8, RZ, 0xfc, !PT ;  /* 0x0000000848677812 */ /* 0x040fe200078efcff */
[----:B------:R-:W-:Y:S01]  /*0c40*/  IMAD R2, R77, R0, R24 ;  /* 0x000000004d027224 */ /* 0x000fe200078e0218 */
[C---:B------:R-:W-:Y:S01]  /*0c50*/  LOP3.LUT R104, R72.reuse, 0x6, RZ, 0xfc, !PT ;  /* 0x0000000648687812 */ /* 0x040fe200078efcff */
[----:B------:R-:W-:Y:S01]  /*0c60*/  IMAD R27, R27, R80, RZ ;  /* 0x000000501b1b7224 */ /* 0x000fe200078e02ff */
[C---:B------:R-:W-:Y:S01]  /*0c70*/  LOP3.LUT R105, R72.reuse, 0x4, RZ, 0xfc, !PT ;  /* 0x0000000448697812 */ /* 0x040fe200078efcff */
[----:B------:R-:W-:Y:S01]  /*0c80*/  IMAD.MOV.U32 R24, RZ, RZ, R28 ;  /* 0x000000ffff187224 */ /* 0x000fe200078e001c */
[----:B------:R-:W-:Y:S01]  /*0c90*/  ISETP.GT.U32.AND P0, PT, R77, R2, PT ;  /* 0x000000024d00720c */ /* 0x000fe20003f04070 */
[----:B------:R-:W-:Y:S01]  /*0ca0*/  IMAD.MOV.U32 R28, RZ, RZ, R29 ;  /* 0x000000ffff1c7224 */ /* 0x000fe200078e001d */
[----:B------:R-:W-:Y:S01]  /*0cb0*/  IABS R29, R14 ;  /* 0x0000000e001d7213 */ /* 0x000fe20000000000 */
[----:B------:R-:W-:Y:S01]  /*0cc0*/  IMAD.HI.U32 R52, R5, R27, R4 ;  /* 0x0000001b05347227 */ /* 0x000fe200078e0004 */
[----:B------:R-:W-:-:S02]  /*0cd0*/  LOP3.LUT R106, R72, 0x2, RZ, 0xfc, !PT ;  /* 0x00000002486a7812 */ /* 0x000fc400078efcff */
[C---:B------:R-:W-:Y:S01]  /*0ce0*/  LOP3.LUT R79, R72.reuse, 0x30, RZ, 0xfc, !PT ;  /* 0x00000030484f7812 */ /* 0x040fe200078efcff */
[C---:B------:R-:W-:Y:S01]  /*0cf0*/  IMAD.HI.U32 R0, R3.reuse, R24, RZ ;  /* 0x0000001803007227 */ /* 0x040fe200078e00ff */
[C---:B------:R-:W-:Y:S02]  /*0d00*/  LOP3.LUT R81, R72.reuse, 0x34, RZ, 0xfc, !PT ;  /* 0x0000003448517812 */ /* 0x040fe400078efcff */
[C---:B------:R-:W-:Y:S01]  /*0d10*/  LOP3.LUT R82, R72.reuse, 0x36, RZ, 0xfc, !PT ;  /* 0x0000003648527812 */ /* 0x040fe200078efcff */
[----:B------:R-:W-:Y:S01]  /*0d20*/  IMAD.HI.U32 R5, R3, R28, RZ ;  /* 0x0000001c03057227 */ /* 0x000fe200078e00ff */
[C---:B------:R-:W-:Y:S02]  /*0d30*/  LOP3.LUT R83, R72.reuse, 0x38, RZ, 0xfc, !PT ;  /* 0x0000003848537812 */ /* 0x040fe400078efcff */
[C---:B------:R-:W-:Y:S01]  /*0d40*/  LOP3.LUT R84, R72.reuse, 0x3a, RZ, 0xfc, !PT ;  /* 0x0000003a48547812 */ /* 0x040fe200078efcff */
[C---:B------:R-:W-:Y:S01]  /*0d50*/  IMAD R4, R77.reuse, R25, R26 ;  /* 0x000000194d047224 */ /* 0x040fe200078e021a */
[C---:B------:R-:W-:Y:S01]  /*0d60*/  LOP3.LUT R85, R72.reuse, 0x3c, RZ, 0xfc, !PT ;  /* 0x0000003c48557812 */ /* 0x040fe200078efcff */
[----:B------:R-:W-:Y:S01]  /*0d70*/  IMAD.MOV R26, RZ, RZ, -R0 ;  /* 0x000000ffff1a7224 */ /* 0x000fe200078e0a00 */
[----:B------:R-:W-:Y:S01]  /*0d80*/  LOP3.LUT R86, R72, 0x3e, RZ, 0xfc, !PT ;  /* 0x0000003e48567812 */ /* 0x000fe200078efcff */
[----:B------:R-:W-:Y:S01]  /*0d90*/  IMAD.MOV R27, RZ, RZ, -R5 ;  /* 0x000000ffff1b7224 */ /* 0x000fe200078e0a05 */
[----:B------:R-:W-:Y:S01]  /*0da0*/  ISETP.GT.U32.AND P5, PT, R77, R4, PT ;  /* 0x000000044d00720c */ /* 0x000fe20003fa4070 */
[----:B------:R-:W-:-:S04]  /*0db0*/  IMAD.HI.U32 R25, R3, R32, RZ ;  /* 0x0000002003197227 */ /* 0x000fc800078e00ff */
[C---:B------:R-:W-:Y:S02]  /*0dc0*/  IMAD R5, R77.reuse, R26, R24 ;  /* 0x0000001a4d057224 */ /* 0x040fe400078e0218 */
[----:B------:R-:W-:Y:S02]  /*0dd0*/  IMAD R24, R77, R27, R28 ;  /* 0x0000001b4d187224 */ /* 0x000fe400078e021c */
[----:B------:R-:W-:Y:S01]  /*0de0*/  IMAD.HI.U32 R26, R3, R34, RZ ;  /* 0x00000022031a7227 */ /* 0x000fe200078e00ff */
[----:B------:R-:W-:-:S03]  /*0df0*/  ISETP.GT.U32.AND P4, PT, R77, R5, PT ;  /* 0x000000054d00720c */ /* 0x000fc60003f84070 */
[----:B------:R-:W-:-:S04]  /*0e00*/  IMAD.HI.U32 R0, R3, R30, RZ ;  /* 0x0000001e03007227 */ /* 0x000fc800078e00ff */
[----:B------:R-:W-:Y:S02]  /*0e10*/  IMAD.MOV R27, RZ, RZ, -R25 ;  /* 0x000000ffff1b7224 */ /* 0x000fe400078e0a19 */
[----:B------:R-:W-:Y:S02]  /*0e20*/  IMAD.MOV R28, RZ, RZ, -R26 ;  /* 0x000000ffff1c7224 */ /* 0x000fe400078e0a1a */
[----:B------:R-:W-:Y:S02]  /*0e30*/  IMAD.MOV R0, RZ, RZ, -R0 ;  /* 0x000000ffff007224 */ /* 0x000fe400078e0a00 */
[C---:B------:R-:W-:Y:S02]  /*0e40*/  IMAD R26, R77.reuse, R27, R32 ;  /* 0x0000001b4d1a7224 */ /* 0x040fe400078e0220 */
[----:B------:R-:W-:Y:S02]  /*0e50*/  IMAD.MOV.U32 R32, RZ, RZ, R29 ;  /* 0x000000ffff207224 */ /* 0x000fe400078e001d */
[C---:B------:R-:W-:Y:S01]  /*0e60*/  IMAD R25, R77.reuse, R0, R30 ;  /* 0x000000004d197224 */ /* 0x040fe200078e021e */
[C---:B------:R-:W-:Y:S01]  /*0e70*/  ISETP.GT.U32.AND P2, PT, R77.reuse, R26, PT ;  /* 0x0000001a4d00720c */ /* 0x040fe20003f44070 */
[----:B------:R-:W-:Y:S01]  /*0e80*/  IMAD R27, R77, R28, R34 ;  /* 0x0000001c4d1b7224 */ /* 0x000fe200078e0222 */
[----:B------:R-:W-:Y:S01]  /*0e90*/  IABS R34, R16 ;  /* 0x0000001000227213 */ /* 0x000fe20000000000 */
[----:B------:R-:W-:Y:S01]  /*0ea0*/  IMAD.HI.U32 R0, R3, R32, RZ ;  /* 0x0000002003007227 */ /* 0x000fe200078e00ff */
[----:B------:R-:W-:-:S03]  /*0eb0*/  ISETP.GT.U32.AND P3, PT, R77, R25, PT ;  /* 0x000000194d00720c */ /* 0x000fc60003f64070 */
[----:B------:R-:W-:-:S04]  /*0ec0*/  IMAD.HI.U32 R28, R3, R36, RZ ;  /* 0x00000024031c7227 */ /* 0x000fc800078e00ff */
[----:B------:R-:W-:Y:S02]  /*0ed0*/  IMAD.MOV R29, RZ, RZ, -R0 ;  /* 0x000000ffff1d7224 */ /* 0x000fe400078e0a00 */
[----:B------:R-:W-:Y:S02]  /*0ee0*/  IMAD.MOV R31, RZ, RZ, -R28 ;  /* 0x000000ffff1f7224 */ /* 0x000fe400078e0a1c */
[----:B------:R-:W-:-:S04]  /*0ef0*/  IMAD.HI.U32 R0, R3, R34, RZ ;  /* 0x0000002203007227 */ /* 0x000fc800078e00ff */
[----:B------:R-:W-:-:S04]  /*0f00*/  IMAD.HI.U32 R30, R3, R38, RZ ;  /* 0x00000026031e7227 */ /* 0x000fc800078e00ff */
[C---:B------:R-:W-:Y:S02]  /*0f10*/  IMAD R28, R77.reuse, R29, R32 ;  /* 0x0000001d4d1c7224 */ /* 0x040fe400078e0220 */
[----:B------:R-:W-:Y:S01]  /*0f20*/  IMAD R29, R77, R31, R36 ;  /* 0x0000001f4d1d7224 */ /* 0x000fe200078e0224 */
[----:B------:R-:W-:Y:S01]  /*0f30*/  IABS R36, R20 ;  /* 0x0000001400247213 */ /* 0x000fe20000000000 */
[----:B------:R-:W-:-:S04]  /*0f40*/  IMAD.HI.U32 R31, R3, R40, RZ ;  /* 0x00000028031f7227 */ /* 0x000fc800078e00ff */
[----:B------:R-:W-:Y:S02]  /*0f50*/  IMAD.MOV R0, RZ, RZ, -R0 ;  /* 0x000000ffff007224 */ /* 0x000fe400078e0a00 */
[----:B------:R-:W-:Y:S02]  /*0f60*/  IMAD.MOV R32, RZ, RZ, -R30 ;  /* 0x000000ffff207224 */ /* 0x000fe400078e0a1e */
[----:B------:R-:W-:Y:S02]  /*0f70*/  IMAD.MOV R33, RZ, RZ, -R31 ;  /* 0x000000ffff217224 */ /* 0x000fe400078e0a1f */
[C---:B------:R-:W-:Y:S02]  /*0f80*/  IMAD R30, R77.reuse, R0, R34 ;  /* 0x000000004d1e7224 */ /* 0x040fe400078e0222 */
[----:B------:R-:W-:Y:S02]  /*0f90*/  IMAD R31, R77, R32, R38 ;  /* 0x000000204d1f7224 */ /* 0x000fe400078e0226 */
[----:B------:R-:W-:-:S02]  /*0fa0*/  IMAD.MOV.U32 R34, RZ, RZ, R35 ;  /* 0x000000ffff227224 */ /* 0x000fc400078e0023 */
[----:B------:R-:W-:Y:S02]  /*0fb0*/  IMAD.MOV.U32 R38, RZ, RZ, R36 ;  /* 0x000000ffff267224 */ /* 0x000fe400078e0024 */
[----:B------:R-:W-:Y:S01]  /*0fc0*/  IMAD R32, R77, R33, R40 ;  /* 0x000000214d207224 */ /* 0x000fe200078e0228 */
[----:B------:R-:W-:Y:S01]  /*0fd0*/  IABS R40, R21 ;  /* 0x0000001500287213 */ /* 0x000fe20000000000 */
[----:B------:R-:W-:-:S04]  /*0fe0*/  IMAD.HI.U32 R0, R3, R34, RZ ;  /* 0x0000002203007227 */ /* 0x000fc800078e00ff */
[----:B------:R-:W-:-:S04]  /*0ff0*/  IMAD.HI.U32 R33, R3, R38, RZ ;  /* 0x0000002603217227 */ /* 0x000fc800078e00ff */
[----:B------:R-:W-:Y:S02]  /*1000*/  IMAD.MOV R36, RZ, RZ, -R0 ;  /* 0x000000ffff247224 */ /* 0x000fe400078e0a00 */
[----:B------:R-:W-:Y:S02]  /*1010*/  IMAD.MOV R37, RZ, RZ, -R33 ;  /* 0x000000ffff257224 */ /* 0x000fe400078e0a21 */
[----:B------:R-:W-:-:S04]  /*1020*/  IMAD.HI.U32 R35, R3, R42, RZ ;  /* 0x0000002a03237227 */ /* 0x000fc800078e00ff */
[C---:B------:R-:W-:Y:S02]  /*1030*/  IMAD R33, R77.reuse, R36, R34 ;  /* 0x000000244d217224 */ /* 0x040fe400078e0222 */
[----:B------:R-:W-:Y:S02]  /*1040*/  IMAD R34, R77, R37, R38 ;  /* 0x000000254d227224 */ /* 0x000fe400078e0226 */
[----:B------:R-:W-:-:S04]  /*1050*/  IMAD.HI.U32 R36, R3, R46, RZ ;  /* 0x0000002e03247227 */ /* 0x000fc800078e00ff */
[----:B------:R-:W-:-:S04]  /*1060*/  IMAD.HI.U32 R0, R3, R40, RZ ;  /* 0x0000002803007227 */ /* 0x000fc800078e00ff */
[----:B------:R-:W-:Y:S02]  /*1070*/  IMAD.MOV R37, RZ, RZ, -R35 ;  /* 0x000000ffff257224 */ /* 0x000fe400078e0a23 */
[----:B------:R-:W-:Y:S02]  /*1080*/  IMAD.MOV R38, RZ, RZ, -R36 ;  /* 0x000000ffff267224 */ /* 0x000fe400078e0a24 */
[----:B------:R-:W-:Y:S02]  /*1090*/  IMAD.MOV R0, RZ, RZ, -R0 ;  /* 0x000000ffff007224 */ /* 0x000fe400078e0a00 */
[C---:B------:R-:W-:Y:S02]  /*10a0*/  IMAD R36, R77.reuse, R37, R42 ;  /* 0x000000254d247224 */ /* 0x040fe400078e022a */
[----:B------:R-:W-:Y:S02]  /*10b0*/  IMAD.MOV.U32 R42, RZ, RZ, R39 ;  /* 0x000000ffff2a7224 */ /* 0x000fe400078e0027 */
[----:B------:R-:W-:-:S02]  /*10c0*/  IMAD R35, R77, R0, R40 ;  /* 0x000000004d237224 */ /* 0x000fc400078e0228 */
[----:B------:R-:W-:Y:S01]  /*10d0*/  IMAD R37, R77, R38, R46 ;  /* 0x000000264d257224 */ /* 0x000fe200078e022e */
[----:B------:R-:W-:Y:S01]  /*10e0*/  IABS R46, R58 ;  /* 0x0000003a002e7213 */ /* 0x000fe20000000000 */
[----:B------:R-:W-:-:S04]  /*10f0*/  IMAD.HI.U32 R0, R3, R42, RZ ;  /* 0x0000002a03007227 */ /* 0x000fc800078e00ff */
[----:B------:R-:W-:-:S04]  /*1100*/  IMAD.HI.U32 R38, R3, R48, RZ ;  /* 0x0000003003267227 */ /* 0x000fc800078e00ff */
[----:B------:R-:W-:Y:S02]  /*1110*/  IMAD.MOV R39, RZ, RZ, -R0 ;  /* 0x000000ffff277224 */ /* 0x000fe400078e0a00 */
[----:B------:R-:W-:-:S04]  /*1120*/  IMAD.HI.U32 R0, R3, R46, RZ ;  /* 0x0000002e03007227 */ /* 0x000fc800078e00ff */
[----:B------:R-:W-:Y:S02]  /*1130*/  IMAD.MOV R41, RZ, RZ, -R38 ;  /* 0x000000ffff297224 */ /* 0x000fe400078e0a26 */
[----:B------:R-:W-:-:S04]  /*1140*/  IMAD.HI.U32 R40, R3, R50, RZ ;  /* 0x0000003203287227 */ /* 0x000fc800078e00ff */
[C---:B------:R-:W-:Y:S02]  /*1150*/  IMAD R38, R77.reuse, R39, R42 ;  /* 0x000000274d267224 */ /* 0x040fe400078e022a */
[----:B------:R-:W-:Y:S02]  /*1160*/  IMAD.MOV R0, RZ, RZ, -R0 ;  /* 0x000000ffff007224 */ /* 0x000fe400078e0a00 */
[----:B------:R-:W-:Y:S01]  /*1170*/  IMAD R39, R77, R41, R48 ;  /* 0x000000294d277224 */ /* 0x000fe200078e0230 */
[----:B------:R-:W-:Y:S01]  /*1180*/  IABS R48, R62 ;  /* 0x0000003e00307213 */ /* 0x000fe20000000000 */
[----:B------:R-:W-:-:S04]  /*1190*/  IMAD.HI.U32 R41, R3, R54, RZ ;  /* 0x0000003603297227 */ /* 0x000fc800078e00ff */
[----:B------:R-:W-:Y:S02]  /*11a0*/  IMAD.MOV R42, RZ, RZ, -R40 ;  /* 0x000000ffff2a7224 */ /* 0x000fe400078e0a28 */
[C---:B------:R-:W-:Y:S02]  /*11b0*/  IMAD R40, R77.reuse, R0, R46 ;  /* 0x000000004d287224 */ /* 0x040fe400078e022e */
[----:B------:R-:W-:Y:S02]  /*11c0*/  IMAD.MOV.U32 R46, RZ, RZ, R47 ;  /* 0x000000ffff2e7224 */ /* 0x000fe400078e002f */
[----:B------:R-:W-:Y:S02]  /*11d0*/  IMAD.MOV R43, RZ, RZ, -R41 ;  /* 0x000000ffff2b7224 */ /* 0x000fe400078e0a29 */
[----:B------:R-:W-:Y:S02]  /*11e0*/  IMAD R41, R77, R42, R50 ;  /* 0x0000002a4d297224 */ /* 0x000fe400078e0232 */
[----:B------:R-:W-:-:S02]  /*11f0*/  IMAD.MOV.U32 R50, RZ, RZ, R48 ;  /* 0x000000ffff327224 */ /* 0x000fc400078e0030 */
[----:B------:R-:W-:-:S04]  /*1200*/  IMAD.HI.U32 R0, R3, R46, RZ ;  /* 0x0000002e03007227 */ /* 0x000fc800078e00ff */
[----:B------:R-:W-:Y:S01]  /*1210*/  IMAD R42, R77, R43, R54 ;  /* 0x0000002b4d2a7224 */ /* 0x000fe200078e0236 */
[----:B------:R-:W-:Y:S01]  /*1220*/  IABS R54, R63 ;  /* 0x0000003f00367213 */ /* 0x000fe20000000000 */
[----:B------:R-:W-:-:S04]  /*1230*/  IMAD.HI.U32 R43, R3, R50, RZ ;  /* 0x00000032032b7227 */ /* 0x000fc800078e00ff */
[----:B------:R-:W-:Y:S02]  /*1240*/  IMAD.MOV R48, RZ, RZ, -R0 ;  /* 0x000000ffff307224 */ /* 0x000fe400078e0a00 */
[----:B------:R-:W-:Y:S02]  /*1250*/  IMAD.MOV R49, RZ, RZ, -R43 ;  /* 0x000000ffff317224 */ /* 0x000fe400078e0a2b */
[----:B------:R-:W-:-:S04]  /*1260*/  IMAD.HI.U32 R0, R3, R54, RZ ;  /* 0x0000003603007227 */ /* 0x000fc800078e00ff */
[----:B------:R-:W-:Y:S02]  /*1270*/  IMAD R43, R77, R48, R46 ;  /* 0x000000304d2b7224 */ /* 0x000fe400078e022e */
[----:B------:R-:W-:-:S04]  /*1280*/  IMAD.HI.U32 R48, R3, R76, RZ ;  /* 0x0000004c03307227 */ /* 0x000fc800078e00ff */
[----:B------:R-:W-:-:S04]  /*1290*/  IMAD.HI.U32 R47, R3, R74, RZ ;  /* 0x0000004a032f7227 */ /* 0x000fc800078e00ff */
[----:B------:R-:W-:Y:S02]  /*12a0*/  IMAD.MOV R0, RZ, RZ, -R0 ;  /* 0x000000ffff007224 */ /* 0x000fe400078e0a00 */
[----:B------:R-:W-:Y:S02]  /*12b0*/  IMAD.MOV R51, RZ, RZ, -R48 ;  /* 0x000000ffff337224 */ /* 0x000fe400078e0a30 */
[C---:B------:R-:W-:Y:S01]  /*12c0*/  IMAD R46, R77.reuse, R49, R50 ;  /* 0x000000314d2e7224 */ /* 0x040fe200078e0232 */
[----:B------:R-:W-:Y:S01]  /*12d0*/  IABS R50, R65 ;  /* 0x0000004100327213 */ /* 0x000fe20000000000 */
[----:B------:R-:W-:Y:S02]  /*12e0*/  IMAD.MOV R49, RZ, RZ, -R47 ;  /* 0x000000ffff317224 */ /* 0x000fe400078e0a2f */
[C---:B------:R-:W-:Y:S02]  /*12f0*/  IMAD R47, R77.reuse, R0, R54 ;  /* 0x000000004d2f7224 */ /* 0x040fe400078e0236 */
[C---:B------:R-:W-:Y:S01]  /*1300*/  IMAD R54, R77.reuse, R51, R76 ;  /* 0x000000334d367224 */ /* 0x040fe200078e024c */
[----:B------:R-:W-:Y:S01]  /*1310*/  IABS R76, R67 ;  /* 0x00000043004c7213 */ /* 0x000fe20000000000 */
[--C-:B------:R-:W-:Y:S01]  /*1320*/  @!P0 IMAD.IADD R2, R2, 0x1, -R77.reuse ;  /* 0x0000000102028824 */ /* 0x100fe200078e0a4d */
[C---:B------:R-:W-:Y:S01]  /*1330*/  ISETP.GT.U32.AND P0, PT, R77.reuse, R24, PT ;  /* 0x000000184d00720c */ /* 0x040fe20003f04070 */
[--C-:B------:R-:W-:Y:S01]  /*1340*/  @!P5 IMAD.IADD R4, R4, 0x1, -R77.reuse ;  /* 0x000000010404d824 */ /* 0x100fe200078e0a4d */
[----:B------:R-:W-:Y:S01]  /*1350*/  ISETP.GT.U32.AND P1, PT, R77, R54, PT ;  /* 0x000000364d00720c */ /* 0x000fe20003f24070 */
[--C-:B------:R-:W-:Y:S01]  /*1360*/  @!P3 IMAD.IADD R25, R25, 0x1, -R77.reuse ;  /* 0x000000011919b824 */ /* 0x100fe200078e0a4d */
[C---:B------:R-:W-:Y:S01]  /*1370*/  ISETP.GT.U32.AND P6, PT, R77.reuse, R2, PT ;  /* 0x000000024d00720c */ /* 0x040fe20003fc4070 */
[--C-:B------:R-:W-:Y:S01]  /*1380*/  @!P2 IMAD.IADD R26, R26, 0x1, -R77.reuse ;  /* 0x000000011a1aa824 */ /* 0x100fe200078e0a4d */
[----:B------:R-:W-:Y:S01]  /*1390*/  ISETP.GT.U32.AND P5, PT, R77, R29, PT ;  /* 0x0000001d4d00720c */ /* 0x000fe20003fa4070 */
[----:B------:R-:W-:Y:S01]  /*13a0*/  @!P4 IMAD.IADD R5, R5, 0x1, -R77 ;  /* 0x000000010505c824 */ /* 0x000fe200078e0a4d */
[C---:B------:R-:W-:Y:S01]  /*13b0*/  ISETP.GT.U32.AND P3, PT, R77.reuse, R32, PT ;  /* 0x000000204d00720c */ /* 0x040fe20003f64070 */
[C---:B------:R-:W-:Y:S01]  /*13c0*/  IMAD R48, R77.reuse, R49, R74 ;  /* 0x000000314d307224 */ /* 0x040fe200078e024a */
[C---:B------:R-:W-:Y:S01]  /*13d0*/  ISETP.GT.U32.AND P2, PT, R77.reuse, R33, PT ;  /* 0x000000214d00720c */ /* 0x040fe20003f44070 */
[----:B------:R-:W-:Y:S01]  /*13e0*/  IMAD.MOV.U32 R74, RZ, RZ, R53 ;  /* 0x000000ffff4a7224 */ /* 0x000fe200078e0035 */
[C---:B------:R-:W-:Y:S01]  /*13f0*/  ISETP.GT.U32.AND P4, PT, R77.reuse, R30, PT ;  /* 0x0000001e4d00720c */ /* 0x040fe20003f84070 */
[--C-:B------:R-:W-:Y:S01]  /*1400*/  @!P0 IMAD.IADD R24, R24, 0x1, -R77.reuse ;  /* 0x0000000118188824 */ /* 0x100fe200078e0a4d */
[----:B------:R-:W-:Y:S01]  /*1410*/  ISETP.GT.U32.AND P0, PT, R77, R31, PT ;  /* 0x0000001f4d00720c */ /* 0x000fe20003f04070 */
[----:B------:R-:W-:-:S02]  /*1420*/  @!P1 IMAD.IADD R54, R54, 0x1, -R77 ;  /* 0x0000000136369824 */ /* 0x000fc400078e0a4d */
[--C-:B------:R-:W-:Y:S01]  /*1430*/  @!P6 IMAD.IADD R2, R2, 0x1, -R77.reuse ;  /* 0x000000010202e824 */ /* 0x100fe200078e0a4d */
[----:B------:R-:W-:Y:S01]  /*1440*/  ISETP.GT.U32.AND P6, PT, R77, R28, PT ;  /* 0x0000001c4d00720c */ /* 0x000fe20003fc4070 */
        /* <DEDUP_REMOVED lines=9> */
[----:B------:R-:W-:Y:S01]  /*14e0*/  ISETP.GT.U32.AND P0, PT, R77, R25, PT ;  /* 0x000000194d00720c */ /* 0x000fe20003f04070 */
[----:B------:R-:W-:-:S04]  /*14f0*/  IMAD.HI.U32 R0, R3, R50, RZ ;  /* 0x0000003203007227 */ /* 0x000fc800078e00ff */
        /* <DEDUP_REMOVED lines=14> */
[C---:B------:R-:W-:Y:S01]  /*15e0*/  ISETP.GT.U32.AND P6, PT, R77.reuse, R29, PT ;  /* 0x0000001d4d00720c */ /* 0x040fe20003fc4070 */
[----:B------:R-:W-:Y:S01]  /*15f0*/  IMAD.MOV R51, RZ, RZ, -R0 ;  /* 0x000000ffff337224 */ /* 0x000fe200078e0a00 */
[----:B------:R-:W-:Y:S01]  /*1600*/  ISETP.GT.U32.AND P2, PT, R77, R27, PT ;  /* 0x0000001b4d00720c */ /* 0x000fe20003f44070 */
[--C-:B------:R-:W-:Y:S02]  /*1610*/  @!P4 IMAD.IADD R24, R24, 0x1, -R77.reuse ;  /* 0x000000011818c824 */ /* 0x100fe400078e0a4d */
[--C-:B------:R-:W-:Y:S01]  /*1620*/  @!P0 IMAD.IADD R31, R31, 0x1, -R77.reuse ;  /* 0x000000011f1f8824 */ /* 0x100fe200078e0a4d */
[C---:B------:R-:W-:Y:S01]  /*1630*/  ISETP.GT.U32.AND P0, PT, R77.reuse, R38, PT ;  /* 0x000000264d00720c */ /* 0x040fe20003f04070 */
[--C-:B------:R-:W-:Y:S01]  /*1640*/  @!P5 IMAD.IADD R30, R30, 0x1, -R77.reuse ;  /* 0x000000011e1ed824 */ /* 0x100fe200078e0a4d */
[C---:B------:R-:W-:Y:S01]  /*1650*/  ISETP.GT.U32.AND P5, PT, R77.reuse, R37, PT ;  /* 0x000000254d00720c */ /* 0x040fe20003fa4070 */
[--C-:B------:R-:W-:Y:S01]  /*1660*/  @!P3 IMAD.IADD R32, R32, 0x1, -R77.reuse ;  /* 0x000000012020b824 */ /* 0x100fe200078e0a4d */
[C---:B------:R-:W-:Y:S01]  /*1670*/  ISETP.GT.U32.AND P3, PT, R77.reuse, R39, PT ;  /* 0x000000274d00720c */ /* 0x040fe20003f64070 */
[----:B------:R-:W-:Y:S01]  /*1680*/  @!P1 IMAD.IADD R34, R34, 0x1, -R77 ;  /* 0x0000000122229824 */ /* 0x000fe200078e0a4d */
[----:B------:R-:W-:Y:S01]  /*1690*/  ISETP.GT.U32.AND P1, PT, R77, R28, PT ;  /* 0x0000001c4d00720c */ /* 0x000fe20003f24070 */
[----:B------:R-:W-:-:S03]  /*16a0*/  IMAD.HI.U32 R0, R3, R76, RZ ;  /* 0x0000004c03007227 */ /* 0x000fc600078e00ff */
[----:B------:R-:W-:Y:S01]  /*16b0*/  ISETP.GT.U32.AND P4, PT, R77, R34, PT ;  /* 0x000000224d00720c */ /* 0x000fe20003f84070 */
[----:B------:R-:W-:Y:S01]  /*16c0*/  @!P2 IMAD.IADD R27, R27, 0x1, -R77 ;  /* 0x000000011b1ba824 */ /* 0x000fe200078e0a4d */
[C---:B------:R-:W-:Y:S01]  /*16d0*/  ISETP.GT.U32.AND P2, PT, R77.reuse, R33, PT ;  /* 0x000000214d00720c */ /* 0x040fe20003f44070 */
[----:B------:R-:W-:Y:S02]  /*16e0*/  IMAD.MOV R53, RZ, RZ, -R49 ;  /* 0x000000ffff357224 */ /* 0x000fe400078e0a31 */
[----:B------:R-:W-:Y:S02]  /*16f0*/  IMAD R49, R77, R51, R50 ;  /* 0x000000334d317224 */ /* 0x000fe400078e0232 */
[----:B------:R-:W-:-:S04]  /*1700*/  IMAD.HI.U32 R51, R3, R78, RZ ;  /* 0x0000004e03337227 */ /* 0x000fc800078e00ff */
[--C-:B------:R-:W-:Y:S01]  /*1710*/  @!P1 IMAD.IADD R28, R28, 0x1, -R77.reuse ;  /* 0x000000011c1c9824 */ /* 0x100fe200078e0a4d */
[----:B------:R-:W-:Y:S01]  /*1720*/  ISETP.GT.U32.AND P1, PT, R77, R35, PT ;  /* 0x000000234d00720c */ /* 0x000fe20003f24070 */
[--C-:B------:R-:W-:Y:S01]  /*1730*/  @!P6 IMAD.IADD R29, R29, 0x1, -R77.reuse ;  /* 0x000000011d1de824 */ /* 0x100fe200078e0a4d */
[----:B------:R-:W-:Y:S01]  /*1740*/  ISETP.GT.U32.AND P6, PT, R77, R36, PT ;  /* 0x000000244d00720c */ /* 0x000fe20003fc4070 */
[----:B------:R-:W-:Y:S01]  /*1750*/  @!P2 IMAD.IADD R33, R33, 0x1, -R77 ;  /* 0x000000012121a824 */ /* 0x000fe200078e0a4d */
[----:B------:R-:W-:Y:S01]  /*1760*/  ISETP.GT.U32.AND P2, PT, R77, R40, PT ;  /* 0x000000284d00720c */ /* 0x000fe20003f44070 */
[----:B------:R-:W-:Y:S02]  /*1770*/  IMAD.MOV R0, RZ, RZ, -R0 ;  /* 0x000000ffff007224 */ /* 0x000fe400078e0a00 */
[----:B------:R-:W-:-:S04]  /*1780*/  IMAD.HI.U32 R52, R52, R55, RZ ;  /* 0x0000003734347227 */ /* 0x000fc800078e00ff */
[----:B------:R-:W-:Y:S01]  /*1790*/  @!P0 IMAD.IADD R38, R38, 0x1, -R77 ;  /* 0x0000000126268824 */ /* 0x000fe200078e0a4d */
[C---:B------:R-:W-:Y:S01]  /*17a0*/  ISETP.GT.U32.AND P0, PT, R77.reuse, R47, PT ;  /* 0x0000002f4d00720c */ /* 0x040fe20003f04070 */
[----:B------:R-:W-:Y:S01]  /*17b0*/  IMAD R50, R77, R53, R74 ;  /* 0x000000354d327224 */ /* 0x000fe200078e024a */
[C---:B------:R-:W-:Y:S01]  /*17c0*/  LOP3.LUT R74, R72.reuse, 0x26, RZ, 0xfc, !PT ;  /* 0x00000026484a7812 */ /* 0x040fe200078efcff */
[----:B------:R-:W-:Y:S02]  /*17d0*/  IMAD.MOV R53, RZ, RZ, -R51 ;  /* 0x000000ffff357224 */ /* 0x000fe400078e0a33 */
[----:B------:R-:W-:Y:S01]  /*17e0*/  @!P1 IMAD.IADD R35, R35, 0x1, -R77 ;  /* 0x0000000123239824 */ /* 0x000fe200078e0a4d */
[C---:B------:R-:W-:Y:S01]  /*17f0*/  ISETP.GT.U32.AND P1, PT, R77.reuse, R42, PT ;  /* 0x0000002a4d00720c */ /* 0x040fe20003f24070 */
[----:B------:R-:W-:Y:S01]  /*1800*/  IMAD R51, R77, R0, R76 ;  /* 0x000000004d337224 */ /* 0x000fe200078e024c */
[----:B------:R-:W-:Y:S01]  /*1810*/  LOP3.LUT R76, R72, 0x2a, RZ, 0xfc, !PT ;  /* 0x0000002a484c7812 */ /* 0x000fe200078efcff */
[----:B------:R-:W-:-:S02]  /*1820*/  IMAD.MOV R0, RZ, RZ, -R52 ;  /* 0x000000ffff007224 */ /* 0x000fc400078e0a34 */
[--C-:B------:R-:W-:Y:S01]  /*1830*/  @!P4 IMAD.IADD R34, R34, 0x1, -R77.reuse ;  /* 0x000000012222c824 */ /* 0x100fe200078e0a4d */
[----:B------:R-:W-:Y:S01]  /*1840*/  ISETP.GT.U32.AND P4, PT, R77, R41, PT ;  /* 0x000000294d00720c */ /* 0x000fe20003f84070 */
[--C-:B------:R-:W-:Y:S01]  /*1850*/  @!P5 IMAD.IADD R37, R37, 0x1, -R77.reuse ;  /* 0x000000012525d824 */ /* 0x100fe200078e0a4d */
[----:B------:R-:W-:Y:S01]  /*1860*/  ISETP.GT.U32.AND P5, PT, R77, R46, PT ;  /* 0x0000002e4d00720c */ /* 0x000fe20003fa4070 */
[----:B------:R-:W-:Y:S01]  /*1870*/  @!P3 IMAD.IADD R39, R39, 0x1, -R77 ;  /* 0x000000012727b824 */ /* 0x000fe200078e0a4d */
[C---:B------:R-:W-:Y:S01]  /*1880*/  ISETP.GT.U32.AND P3, PT, R77.reuse, R48, PT ;  /* 0x000000304d00720c */ /* 0x040fe20003f64070 */
[----:B------:R-:W-:Y:S02]  /*1890*/  IMAD R55, R80, R0, R55 ;  /* 0x0000000050377224 */ /* 0x000fe400078e0237 */
[C---:B------:R-:W-:Y:S01]  /*18a0*/  IMAD R52, R77.reuse, R53, R78 ;  /* 0x000000354d347224 */ /* 0x040fe200078e024e */
[----:B------:R-:W-:Y:S01]  /*18b0*/  IABS R53, R69 ;  /* 0x0000004500357213 */ /* 0x000fe20000000000 */
[--C-:B------:R-:W-:Y:S01]  /*18c0*/  @!P6 IMAD.IADD R36, R36, 0x1, -R77.reuse ;  /* 0x000000012424e824 */ /* 0x100fe200078e0a4d */
[----:B------:R-:W-:Y:S01]  /*18d0*/  ISETP.GT.U32.AND P6, PT, R77, R43, PT ;  /* 0x0000002b4d00720c */ /* 0x000fe20003fc4070 */
[--C-:B------:R-:W-:Y:S01]  /*18e0*/  @!P2 IMAD.IADD R40, R40, 0x1, -R77.reuse ;  /* 0x000000012828a824 */ /* 0x100fe200078e0a4d */
[----:B------:R-:W-:Y:S01]  /*18f0*/  ISETP.GT.U32.AND P2, PT, R80, R55, PT ;  /* 0x000000375000720c */ /* 0x000fe20003f44070 */
[--C-:B------:R-:W-:Y:S01]  /*1900*/  @!P0 IMAD.IADD R47, R47, 0x1, -R77.reuse ;  /* 0x000000012f2f8824 */ /* 0x100fe200078e0a4d */
[C---:B------:R-:W-:Y:S01]  /*1910*/  ISETP.GT.U32.AND P0, PT, R77.reuse, R51, PT ;  /* 0x000000334d00720c */ /* 0x040fe20003f04070 */
[----:B------:R-:W-:Y:S01]  /*1920*/  @!P1 IMAD.IADD R42, R42, 0x1, -R77 ;  /* 0x000000012a2a9824 */ /* 0x000fe200078e0a4d */
[----:B------:R-:W-:Y:S01]  /*1930*/  ISETP.GT.U32.AND P1, PT, R77, R36, PT ;  /* 0x000000244d00720c */ /* 0x000fe20003f24070 */
[----:B------:R-:W-:Y:S01]  /*1940*/  IMAD.MOV.U32 R0, RZ, RZ, R53 ;  /* 0x000000ffff007224 */ /* 0x000fe200078e0035 */
[----:B------:R-:W-:Y:S01]  /*1950*/  LOP3.LUT R78, R72, 0x2e, RZ, 0xfc, !PT ;  /* 0x0000002e484e7812 */ /* 0x000fe200078efcff */
[--C-:B------:R-:W-:Y:S01]  /*1960*/  @!P4 IMAD.IADD R41, R41, 0x1, -R77.reuse ;  /* 0x000000012929c824 */ /* 0x100fe200078e0a4d */
[C---:B------:R-:W-:Y:S01]  /*1970*/  ISETP.GT.U32.AND P4, PT, R77.reuse, R35, PT ;  /* 0x000000234d00720c */ /* 0x040fe20003f84070 */
[--C-:B------:R-:W-:Y:S01]  /*1980*/  @!P5 IMAD.IADD R46, R46, 0x1, -R77.reuse ;  /* 0x000000012e2ed824 */ /* 0x100fe200078e0a4d */
[C---:B------:R-:W-:Y:S01]  /*1990*/  ISETP.GT.U32.AND P5, PT, R77.reuse, R50, PT ;  /* 0x000000324d00720c */ /* 0x040fe20003fa4070 */
[----:B------:R-:W-:Y:S01]  /*19a0*/  @!P3 IMAD.IADD R48, R48, 0x1, -R77 ;  /* 0x000000013030b824 */ /* 0x000fe200078e0a4d */
[----:B------:R-:W-:Y:S01]  /*19b0*/  ISETP.GT.U32.AND P3, PT, R77, R52, PT ;  /* 0x000000344d00720c */ /* 0x000fe20003f64070 */
[----:B------:R-:W-:-:S04]  /*19c0*/  IMAD.HI.U32 R3, R3, R0, RZ ;  /* 0x0000000003037227 */ /* 0x000fc800078e00ff */
[----:B------:R-:W-:Y:S02]  /*19d0*/  IMAD.MOV R3, RZ, RZ, -R3 ;  /* 0x000000ffff037224 */ /* 0x000fe400078e0a03 */
[----:B------:R-:W-:Y:S02]  /*19e0*/  @!P2 IMAD.IADD R55, R55, 0x1, -R80 ;  /* 0x000000013737a824 */ /* 0x000fe400078e0a50 */
[--C-:B------:R-:W-:Y:S01]  /*19f0*/  @!P0 IMAD.IADD R51, R51, 0x1, -R77.reuse ;  /* 0x0000000133338824 */ /* 0x100fe200078e0a4d */
[C---:B------:R-:W-:Y:S01]  /*1a00*/  ISETP.GT.U32.AND P0, PT, R77.reuse, R40, PT ;  /* 0x000000284d00720c */ /* 0x040fe20003f04070 */
[----:B------:R-:W-:Y:S01]  /*1a10*/  IMAD R53, R77, R3, R0 ;  /* 0x000000034d357224 */ /* 0x000fe200078e0200 */
[----:B------:R-:W-:Y:S01]  /*1a20*/  SHF.R.S32.HI R3, RZ, 0x1f, R174 ;  /* 0x0000001fff037819 */ /* 0x000fe200000114ae */
[--C-:B------:R-:W-:Y:S01]  /*1a30*/  @!P1 IMAD.IADD R36, R36, 0x1, -R77.reuse ;  /* 0x0000000124249824 */ /* 0x100fe200078e0a4d */
[----:B------:R-:W-:Y:S01]  /*1a40*/  ISETP.GT.U32.AND P1, PT, R80, R55, PT ;  /* 0x000000375000720c */ /* 0x000fe20003f24070 */
[--C-:B------:R-:W-:Y:S01]  /*1a50*/  @!P4 IMAD.IADD R35, R35, 0x1, -R77.reuse ;  /* 0x000000012323c824 */ /* 0x100fe200078e0a4d */
[C---:B------:R-:W-:Y:S01]  /*1a60*/  ISETP.GT.U32.AND P2, PT, R77.reuse, R53, PT ;  /* 0x000000354d00720c */ /* 0x040fe20003f44070 */
        /* <DEDUP_REMOVED lines=8> */
[----:B------:R-:W-:Y:S01]  /*1af0*/  IMAD.SHL.U32 R0, R71, 0x2, RZ ;  /* 0x0000000247007824 */ /* 0x000fe200078e00ff */
[----:B------:R-:W-:Y:S01]  /*1b00*/  ISETP.GT.U32.AND P6, PT, R77, R49, PT ;  /* 0x000000314d00720c */ /* 0x000fe20003fc4070 */
[----:B------:R-:W-:Y:S01]  /*1b10*/  @!P1 IMAD.IADD R55, R55, 0x1, -R80 ;  /* 0x0000000137379824 */ /* 0x000fe200078e0a50 */
[----:B------:R-:W-:Y:S01]  /*1b20*/  LOP3.LUT P1, RZ, R73, 0x40, RZ, 0xc0, !PT ;  /* 0x0000004049ff7812 */ /* 0x000fe2000782c0ff */
[--C-:B------:R-:W-:Y:S01]  /*1b30*/  @!P2 IMAD.IADD R53, R53, 0x1, -R77.reuse ;  /* 0x000000013535a824 */ /* 0x100fe200078e0a4d */
[----:B------:R-:W-:Y:S01]  /*1b40*/  ISETP.GT.U32.AND P2, PT, R77, R42, PT ;  /* 0x0000002a4d00720c */ /* 0x000fe20003f44070 */
[--C-:B------:R-:W-:Y:S01]  /*1b50*/  @!P4 IMAD.IADD R37, R37, 0x1, -R77.reuse ;  /* 0x000000012525c824 */ /* 0x100fe200078e0a4d */
[----:B------:R-:W-:Y:S01]  /*1b60*/  SEL R75, RZ, 0x90, !P1 ;  /* 0x00000090ff4b7807 */ /* 0x000fe20004800000 */
[--C-:B------:R-:W-:Y:S01]  /*1b70*/  @!P5 IMAD.IADD R39, R39, 0x1, -R77.reuse ;  /* 0x000000012727d824 */ /* 0x100fe200078e0a4d */
[----:B------:R-:W-:Y:S01]  /*1b80*/  ISETP.GT.U32.AND P4, PT, R77, R43, PT ;  /* 0x0000002b4d00720c */ /* 0x000fe20003f84070 */
[--C-:B------:R-:W-:Y:S01]  /*1b90*/  @!P3 IMAD.IADD R41, R41, 0x1, -R77.reuse ;  /* 0x000000012929b824 */ /* 0x100fe200078e0a4d */
[----:B------:R-:W-:Y:S01]  /*1ba0*/  ISETP.GT.U32.AND P5, PT, R77, R46, PT ;  /* 0x0000002e4d00720c */ /* 0x000fe20003fa4070 */
[--C-:B------:R-:W-:Y:S01]  /*1bb0*/  @!P0 IMAD.IADD R47, R47, 0x1, -R77.reuse ;  /* 0x000000012f2f8824 */ /* 0x100fe200078e0a4d */
[----:B------:R-:W-:Y:S01]  /*1bc0*/  ISETP.GT.U32.AND P3, PT, R77, R48, PT ;  /* 0x000000304d00720c */ /* 0x000fe20003f64070 */
[--C-:B------:R-:W-:Y:S01]  /*1bd0*/  @!P6 IMAD.IADD R49, R49, 0x1, -R77.reuse ;  /* 0x000000013131e824 */ /* 0x100fe200078e0a4d */
[C---:B------:R-:W-:Y:S01]  /*1be0*/  ISETP.GT.U32.AND P1, PT, R77.reuse, R50, PT ;  /* 0x000000324d00720c */ /* 0x040fe20003f24070 */
[-C--:B------:R-:W-:Y:S01]  /*1bf0*/  IMAD R90, R90, R197.reuse, RZ ;  /* 0x000000c55a5a7224 */ /* 0x080fe200078e02ff */
[----:B------:R-:W-:Y:S01]  /*1c00*/  ISETP.GT.U32.AND P0, PT, R77, R52, PT ;  /* 0x000000344d00720c */ /* 0x000fe20003f04070 */
[--C-:B------:R-:W-:Y:S01]  /*1c10*/  @!P2 IMAD.IADD R42, R42, 0x1, -R77.reuse ;  /* 0x000000012a2aa824 */ /* 0x100fe200078e0a4d */
[----:B------:R-:W-:Y:S01]  /*1c20*/  ISETP.GE.AND P2, PT, R6, RZ, PT ;  /* 0x000000ff0600720c */ /* 0x000fe20003f46270 */
[----:B------:R-:W-:Y:S01]  /*1c30*/  IMAD R91, R91, R197, RZ ;  /* 0x000000c55b5b7224 */ /* 0x000fe200078e02ff */
[----:B------:R-:W-:Y:S01]  /*1c40*/  ISETP.GT.U32.AND P6, PT, R77, R38, PT ;  /* 0x000000264d00720c */ /* 0x000fe20003fc4070 */
[--C-:B------:R-:W-:Y:S01]  /*1c50*/  @!P4 IMAD.IADD R43, R43, 0x1, -R77.reuse ;  /* 0x000000012b2bc824 */ /* 0x100fe200078e0a4d */
[C---:B------:R-:W-:Y:S01]  /*1c60*/  ISETP.GT.U32.AND P4, PT, R77.reuse, R51, PT ;  /* 0x000000334d00720c */ /* 0x040fe20003f84070 */
[--C-:B------:R-:W-:Y:S01]  /*1c70*/  @!P5 IMAD.IADD R46, R46, 0x1, -R77.reuse ;  /* 0x000000012e2ed824 */ /* 0x100fe200078e0a4d */
[----:B------:R-:W-:Y:S01]  /*1c80*/  ISETP.NE.AND P5, PT, R44, RZ, PT ;  /* 0x000000ff2c00720c */ /* 0x000fe20003fa5270 */
[--C-:B------:R-:W-:Y:S01]  /*1c90*/  @!P3 IMAD.IADD R48, R48, 0x1, -R77.reuse ;  /* 0x000000013030b824 */ /* 0x100fe200078e0a4d */
[----:B------:R-:W-:Y:S01]  /*1ca0*/  ISETP.GT.U32.AND P3, PT, R77, R53, PT ;  /* 0x000000354d00720c */ /* 0x000fe20003f64070 */
[--C-:B------:R-:W-:Y:S01]  /*1cb0*/  @!P1 IMAD.IADD R50, R50, 0x1, -R77.reuse ;  /* 0x0000000132329824 */ /* 0x100fe200078e0a4d */
[----:B------:R-:W-:Y:S01]  /*1cc0*/  ISETP.GE.AND P1, PT, R8, RZ, PT ;  /* 0x000000ff0800720c */ /* 0x000fe20003f26270 */
[----:B------:R-:W-:Y:S01]  /*1cd0*/  @!P0 IMAD.IADD R52, R52, 0x1, -R77 ;  /* 0x0000000134348824 */ /* 0x000fe200078e0a4d */
[----:B------:R-:W-:Y:S01]  /*1ce0*/  ISETP.GE.AND P0, PT, R9, RZ, PT ;  /* 0x000000ff0900720c */ /* 0x000fe20003f06270 */
[----:B------:R-:W-:Y:S01]  /*1cf0*/  @!P2 IMAD.MOV R55, RZ, RZ, -R55 ;  /* 0x000000ffff37a224 */ /* 0x000fe200078e0a37 */
[----:B------:R-:W-:Y:S01]  /*1d00*/  ISETP.GE.AND P2, PT, R12, RZ, PT ;  /* 0x000000ff0c00720c */ /* 0x000fe20003f46270 */
[--C-:B------:R-:W-:Y:S01]  /*1d10*/  @!P6 IMAD.IADD R38, R38, 0x1, -R77.reuse ;  /* 0x000000012626e824 */ /* 0x100fe200078e0a4d */
[----:B------:R-:W-:Y:S01]  /*1d20*/  ISETP.GT.U32.AND P6, PT, R77, R49, PT ;  /* 0x000000314d00720c */ /* 0x000fe20003fc4070 */
[--C-:B------:R-:W-:Y:S01]  /*1d30*/  @!P4 IMAD.IADD R51, R51, 0x1, -R77.reuse ;  /* 0x000000013333c824 */ /* 0x100fe200078e0a4d */
[----:B------:R-:W-:Y:S01]  /*1d40*/  ISETP.GE.AND P4, PT, R10, RZ, PT ;  /* 0x000000ff0a00720c */ /* 0x000fe20003f86270 */
[----:B------:R-:W-:Y:S01]  /*1d50*/  IMAD R92, R92, R197, RZ ;  /* 0x000000c55c5c7224 */ /* 0x000fe200078e02ff */
[----:B------:R-:W-:Y:S01]  /*1d60*/  @!P5 LOP3.LUT R55, RZ, R44, RZ, 0x33, !PT ;  /* 0x0000002cff37d212 */ /* 0x000fe200078e33ff */
[----:B------:R-:W-:Y:S01]  /*1d70*/  @!P3 IMAD.IADD R53, R53, 0x1, -R77 ;  /* 0x000000013535b824 */ /* 0x000fe200078e0a4d */
[----:B------:R-:W-:Y:S01]  /*1d80*/  ISETP.GE.AND P3, PT, R11, RZ, PT ;  /* 0x000000ff0b00720c */ /* 0x000fe20003f66270 */
[----:B------:R-:W-:Y:S01]  /*1d90*/  @!P1 IMAD.MOV R4, RZ, RZ, -R4 ;  /* 0x000000ffff049224 */ /* 0x000fe200078e0a04 */
[----:B------:R-:W-:Y:S01]  /*1da0*/  ISETP.GE.AND P5, PT, R13, RZ, PT ;  /* 0x000000ff0d00720c */ /* 0x000fe20003fa6270 */
[----:B------:R-:W-:Y:S01]  /*1db0*/  @!P0 IMAD.MOV R5, RZ, RZ, -R5 ;  /* 0x000000ffff058224 */ /* 0x000fe200078e0a05 */
[----:B------:R-:W-:Y:S01]  /*1dc0*/  ISETP.GE.AND P1, PT, R14, RZ, PT ;  /* 0x000000ff0e00720c */ /* 0x000fe20003f26270 */
[----:B------:R-:W-:Y:S01]  /*1dd0*/  @!P2 IMAD.MOV R26, RZ, RZ, -R26 ;  /* 0x000000ffff1aa224 */ /* 0x000fe200078e0a1a */
[----:B------:R-:W-:Y:S01]  /*1de0*/  ISETP.GE.AND P0, PT, R15, RZ, PT ;  /* 0x000000ff0f00720c */ /* 0x000fe20003f06270 */
[----:B------:R-:W-:Y:S01]  /*1df0*/  @!P6 IMAD.IADD R49, R49, 0x1, -R77 ;  /* 0x000000013131e824 */ /* 0x000fe200078e0a4d */
[----:B------:R-:W-:Y:S01]  /*1e00*/  ISETP.GE.AND P2, PT, R18, RZ, PT ;  /* 0x000000ff1200720c */ /* 0x000fe20003f46270 */
[----:B------:R-:W-:Y:S01]  /*1e10*/  @!P4 IMAD.MOV R24, RZ, RZ, -R24 ;  /* 0x000000ffff18c224 */ /* 0x000fe200078e0a18 */
[----:B------:R-:W-:Y:S01]  /*1e20*/  ISETP.GE.AND P4, PT, R16, RZ, PT ;  /* 0x000000ff1000720c */ /* 0x000fe20003f86270 */
[----:B------:R-:W-:Y:S01]  /*1e30*/  IMAD R55, R55, UR4, RZ ;  /* 0x0000000437377c24 */ /* 0x000fe2000f8e02ff */
[----:B------:R-:W-:Y:S01]  /*1e40*/  ISETP.GE.AND P6, PT, R7, RZ, PT ;  /* 0x000000ff0700720c */ /* 0x000fe20003fc6270 */
[----:B------:R-:W-:Y:S01]  /*1e50*/  @!P3 IMAD.MOV R25, RZ, RZ, -R25 ;  /* 0x000000ffff19b224 */ /* 0x000fe200078e0a19 */
        /* <DEDUP_REMOVED lines=12> */
[----:B------:R-:W-:Y:S01]  /*1f20*/  LEA.HI R174, R3, R174, RZ, 0x6 ;  /* 0x000000ae03ae7211 */ /* 0x000fe200078f30ff */
        /* <DEDUP_REMOVED lines=12> */
[----:B------:R-:W-:Y:S01]  /*1ff0*/  ULDC UR4, c[0x0][0x240] ;  /* 0x0000900000047ab9 */ /* 0x000fe20000000800 */
[----:B------:R-:W-:Y:S01]  /*2000*/  LOP3.LUT R3, RZ, R45, RZ, 0x33, !PT ;  /* 0x0000002dff037212 */ /* 0x000fe200078e33ff */
        /* <DEDUP_REMOVED lines=12> */
[-C--:B------:R-:W-:Y:S01]  /*20d0*/  IMAD R93, R93, R197.reuse, RZ ;  /* 0x000000c55d5d7224 */ /* 0x080fe200078e02ff */
[----:B------:R-:W-:Y:S01]  /*20e0*/  LOP3.LUT R0, R75, R0, RZ, 0x3c, !PT ;  /* 0x000000004b007212 */ /* 0x000fe200078e3cff */
[----:B------:R-:W-:Y:S01]  /*20f0*/  @!P3 IMAD.MOV R43, RZ, RZ, -R43 ;  /* 0x000000ffff2bb224 */ /* 0x000fe200078e0a2b */
[----:B------:R-:W-:Y:S01]  /*2100*/  ISETP.GE.AND P3, PT, R67, RZ, PT ;  /* 0x000000ff4300720c */ /* 0x000fe20003f66270 */
[----:B------:R-:W-:Y:S01]  /*2110*/  @!P5 IMAD.MOV R47, RZ, RZ, -R47 ;  /* 0x000000ffff2fd224 */ /* 0x000fe200078e0a2f */
[----:B------:R-:W-:Y:S01]  /*2120*/  ISETP.GE.AND P5, PT, R69, RZ, PT ;  /* 0x000000ff4500720c */ /* 0x000fe20003fa6270 */
[----:B------:R-:W-:Y:S01]  /*2130*/  @!P1 IMAD.MOV R48, RZ, RZ, -R48 ;  /* 0x000000ffff309224 */ /* 0x000fe200078e0a30 */
[----:B------:R-:W-:Y:S01]  /*2140*/  ISETP.GE.AND P1, PT, R70, RZ, PT ;  /* 0x000000ff4600720c */ /* 0x000fe20003f26270 */
[----:B------:R-:W-:Y:S01]  /*2150*/  @!P0 IMAD.MOV R49, RZ, RZ, -R49 ;  /* 0x000000ffff318224 */ /* 0x000fe200078e0a31 */
[----:B------:R-:W-:Y:S01]  /*2160*/  ISETP.NE.AND P0, PT, R45, RZ, PT ;  /* 0x000000ff2d00720c */ /* 0x000fe20003f05270 */
[----:B------:R-:W-:Y:S01]  /*2170*/  @!P2 IMAD.MOV R52, RZ, RZ, -R52 ;  /* 0x000000ffff34a224 */ /* 0x000fe200078e0a34 */
[----:B------:R-:W-:Y:S01]  /*2180*/  LOP3.LUT R75, R72, 0x28, RZ, 0xfc, !PT ;  /* 0x00000028484b7812 */ /* 0x000fe200078efcff */
[----:B------:R-:W-:Y:S01]  /*2190*/  @!P4 IMAD.MOV R50, RZ, RZ, -R50 ;  /* 0x000000ffff32c224 */ /* 0x000fe200078e0a32 */
[C---:B------:R-:W-:Y:S01]  /*21a0*/  SEL R2, R3.reuse, R2, !P0 ;  /* 0x0000000203027207 */ /* 0x040fe20004000000 */
[----:B------:R-:W-:Y:S01]  /*21b0*/  IMAD R94, R94, R197, RZ ;  /* 0x000000c55e5e7224 */ /* 0x000fe200078e02ff */
[C---:B------:R-:W-:Y:S01]  /*21c0*/  SEL R4, R3.reuse, R4, !P0 ;  /* 0x0000000403047207 */ /* 0x040fe20004000000 */
[----:B------:R-:W-:Y:S01]  /*21d0*/  @!P3 IMAD.MOV R51, RZ, RZ, -R51 ;  /* 0x000000ffff33b224 */ /* 0x000fe200078e0a33 */
[C---:B------:R-:W-:Y:S01]  /*21e0*/  SEL R5, R3.reuse, R5, !P0 ;  /* 0x0000000503057207 */ /* 0x040fe20004000000 */
[----:B------:R-:W-:Y:S01]  /*21f0*/  @!P5 IMAD.MOV R53, RZ, RZ, -R53 ;  /* 0x000000ffff35d224 */ /* 0x000fe200078e0a35 */
[----:B------:R-:W-:Y:S01]  /*2200*/  SEL R24, R3, R24, !P0 ;  /* 0x0000001803187207 */ /* 0x000fe20004000000 */
[----:B------:R-:W-:Y:S01]  /*2210*/  @!P1 IMAD.MOV R54, RZ, RZ, -R54 ;  /* 0x000000ffff369224 */ /* 0x000fe200078e0a36 */
[----:B------:R-:W-:Y:S01]  /*2220*/  LEA R110, P1, R55, UR6, 0x1 ;  /* 0x00000006376e7c11 */ /* 0x000fe2000f8208ff */
[----:B------:R-:W-:Y:S01]  /*2230*/  IMAD R44, R2, UR4, RZ ;  /* 0x00000004022c7c24 */ /* 0x000fe2000f8e02ff */
[C---:B------:R-:W-:Y:S01]  /*2240*/  SEL R25, R3.reuse, R25, !P0 ;  /* 0x0000001903197207 */ /* 0x040fe20004000000 */
[----:B------:R-:W-:Y:S01]  /*2250*/  IMAD R45, R4, UR4, RZ ;  /* 0x00000004042d7c24 */ /* 0x000fe2000f8e02ff */
[----:B------:R-:W-:Y:S01]  /*2260*/  SEL R26, R3, R26, !P0 ;  /* 0x0000001a031a7207 */ /* 0x000fe20004000000 */
        /* <DEDUP_REMOVED lines=49> */
[----:B------:R-:W-:Y:S01]  /*2580*/  SEL R53, R3, R53, !P0 ;  /* 0x0000003503357207 */ /* 0x000fe20004000000 */
[----:B------:R-:W-:Y:S01]  /*2590*/  IMAD R50, R50, UR4, RZ ;  /* 0x0000000432327c24 */ /* 0x000fe2000f8e02ff */
[----:B------:R-:W-:Y:S01]  /*25a0*/  LEA.HI.X.SX32 R111, R55, UR7, 0x1, P1 ;  /* 0x00000007376f7c11 */ /* 0x000fe200088f0eff */
[----:B------:R-:W-:Y:S01]  /*25b0*/  ULDC.64 UR6, c[0x0][0x218] ;  /* 0x0000860000067ab9 */ /* 0x000fe20000000a00 */
[----:B------:R-:W-:Y:S01]  /*25c0*/  SEL R3, R3, R54, !P0 ;  /* 0x0000003603037207 */ /* 0x000fe20004000000 */
[----:B------:R-:W-:Y:S01]  /*25d0*/  IMAD R51, R51, UR4, RZ ;  /* 0x0000000433337c24 */ /* 0x000fe2000f8e02ff */
[----:B------:R-:W-:Y:S01]  /*25e0*/  LEA R4, P4, R44, UR6, 0x1 ;  /* 0x000000062c047c11 */ /* 0x000fe2000f8808ff */
[----:B------:R-:W-:Y:S01]  /*25f0*/  IMAD R52, R52, UR4, RZ ;  /* 0x0000000434347c24 */ /* 0x000fe2000f8e02ff */
[----:B------:R-:W-:Y:S01]  /*2600*/  LEA R2, P3, R45, UR6, 0x1 ;  /* 0x000000062d027c11 */ /* 0x000fe2000f8608ff */
[----:B------:R-:W-:Y:S01]  /*2610*/  IMAD R188, R3, UR4, RZ ;  /* 0x0000000403bc7c24 */ /* 0x000fe2000f8e02ff */
[----:B------:R-:W-:Y:S01]  /*2620*/  LEA R172, P2, R173, UR6, 0x1 ;  /* 0x00000006adac7c11 */ /* 0x000fe2000f8408ff */
[----:B------:R-:W-:Y:S01]  /*2630*/  IMAD R53, R53, UR4, RZ ;  /* 0x0000000435357c24 */ /* 0x000fe2000f8e02ff */
[----:B------:R-:W-:Y:S01]  /*2640*/  LEA R170, P1, R24, UR6, 0x1 ;  /* 0x0000000618aa7c11 */ /* 0x000fe2000f8208ff */
[----:B------:R-:W-:Y:S01]  /*2650*/  UMOV UR4, URZ ;  /* 0x0000003f00047c82 */ /* 0x000fe20008000000 */
[----:B------:R-:W-:Y:S01]  /*2660*/  LEA.HI.X.SX32 R5, R44, UR7, 0x1, P4 ;  /* 0x000000072c057c11 */ /* 0x000fe2000a0f0eff */
[----:B------:R-:W-:Y:S01]  /*2670*/  UIADD3.X UR9, UR4, 0x40000040, URZ, UP0, !UPT ;  /* 0x4000004004097890 */ /* 0x000fe200087fe43f */
[----:B------:R-:W-:Y:S01]  /*2680*/  LEA.HI.X.SX32 R3, R45, UR7, 0x1, P3 ;  /* 0x000000072d037c11 */ /* 0x000fe200098f0eff */
[-C--:B------:R-:W-:Y:S01]  /*2690*/  IMAD R95, R95, R197.reuse, RZ ;  /* 0x000000c55f5f7224 */ /* 0x080fe200078e02ff */
[----:B------:R-:W-:Y:S01]  /*26a0*/  LEA.HI.X.SX32 R173, R173, UR7, 0x1, P2 ;  /* 0x00000007adad7c11 */ /* 0x000fe200090f0eff */
[-C--:B------:R-:W-:Y:S01]  /*26b0*/  IMAD R96, R96, R197.reuse, RZ ;  /* 0x000000c560607224 */ /* 0x080fe200078e02ff */
[----:B------:R-:W-:Y:S01]  /*26c0*/  LEA.HI.X.SX32 R171, R24, UR7, 0x1, P1 ;  /* 0x0000000718ab7c11 */ /* 0x000fe200088f0eff */
[-C--:B------:R-:W-:Y:S01]  /*26d0*/  IMAD R97, R97, R197.reuse, RZ ;  /* 0x000000c561617224 */ /* 0x080fe200078e02ff */
[----:B------:R-:W-:Y:S01]  /*26e0*/  LEA R168, P0, R25, UR6, 0x1 ;  /* 0x0000000619a87c11 */ /* 0x000fe2000f8008ff */
        /* <DEDUP_REMOVED lines=13> */
[----:B------:R-:W-:Y:S01]  /*27c0*/  LEA.HI.X.SX32 R169, R25, UR7, 0x1, P0 ;  /* 0x0000000719a97c11 */ /* 0x000fe200080f0eff */
        /* <DEDUP_REMOVED lines=22> */
[----:B------:R-:W-:Y:S01]  /*2930*/  IMAD R195, R75, R197, RZ ;  /* 0x000000c54bc37224 */ /* 0x000fe200078e02ff */
[----:B------:R-:W-:-:S02]  /*2940*/  LEA R144, P2, R37, UR6, 0x1 ;  /* 0x0000000625907c11 */ /* 0x000fc4000f8408ff */
[----:B------:R-:W-:Y:S02]  /*2950*/  CS2R R24, SRZ ;  /* 0x0000000000187805 */ /* 0x000fe4000001ff00 */
[----:B------:R-:W-:Y:S02]  /*2960*/  LEA R216, P1, R38, UR6, 0x1 ;  /* 0x0000000626d87c11 */ /* 0x000fe4000f8208ff */
[----:B------:R-:W-:Y:S02]  /*2970*/  CS2R R26, SRZ ;  /* 0x00000000001a7805 */ /* 0x000fe4000001ff00 */
[----:B------:R-:W-:Y:S02]  /*2980*/  LEA.HI.X.SX32 R155, R32, UR7, 0x1, P0 ;  /* 0x00000007209b7c11 */ /* 0x000fe400080f0eff */
[----:B------:R-:W-:Y:S02]  /*2990*/  CS2R R28, SRZ ;  /* 0x00000000001c7805 */ /* 0x000fe4000001ff00 */
[----:B------:R-:W-:-:S02]  /*29a0*/  LEA.HI.X.SX32 R153, R33, UR7, 0x1, P6 ;  /* 0x0000000721997c11 */ /* 0x000fc4000b0f0eff */
[----:B------:R-:W-:Y:S02]  /*29b0*/  CS2R R30, SRZ ;  /* 0x00000000001e7805 */ /* 0x000fe4000001ff00 */
[----:B------:R-:W-:Y:S02]  /*29c0*/  LEA.HI.X.SX32 R151, R34, UR7, 0x1, P5 ;  /* 0x0000000722977c11 */ /* 0x000fe4000a8f0eff */
        /* <DEDUP_REMOVED lines=9> */
[----:B------:R-:W-:Y:S01]  /*2a60*/  LEA R140, P0, R39, UR6, 0x1 ;  /* 0x00000006278c7c11 */ /* 0x000fe2000f8008ff */
[----:B------:R-:W-:Y:S01]  /*2a70*/  UIADD3.64 UR20, UR8, 0x80, URZ ;  /* 0x0000008008147897 */ /* 0x000fe2000fffe03f */
[----:B------:R-:W-:Y:S01]  /*2a80*/  LEA R214, P6, R40, UR6, 0x1 ;  /* 0x0000000628d67c11 */ /* 0x000fe2000f8c08ff */
[----:B------:R-:W-:Y:S01]  /*2a90*/  UIADD3.64 UR24, UR8, 0x100, URZ ;  /* 0x0000010008187897 */ /* 0x000fe2000fffe03f */
[----:B------:R-:W-:-:S02]  /*2aa0*/  LEA R210, P5, R41, UR6, 0x1 ;  /* 0x0000000629d27c11 */ /* 0x000fc4000f8a08ff */
[----:B------:R-:W-:Y:S02]  /*2ab0*/  LEA R142, P4, R42, UR6, 0x1 ;  /* 0x000000062a8e7c11 */ /* 0x000fe4000f8808ff */
[----:B------:R-:W-:Y:S02]  /*2ac0*/  LEA R138, P3, R43, UR6, 0x1 ;  /* 0x000000062b8a7c11 */ /* 0x000fe4000f8608ff */
[----:B------:R-:W-:Y:S02]  /*2ad0*/  LEA R134, P2, R46, UR6, 0x1 ;  /* 0x000000062e867c11 */ /* 0x000fe4000f8408ff */
[----:B------:R-:W-:Y:S02]  /*2ae0*/  LEA R132, P1, R47, UR6, 0x1 ;  /* 0x000000062f847c11 */ /* 0x000fe4000f8208ff */
[----:B------:R-:W-:Y:S02]  /*2af0*/  LEA.HI.X.SX32 R141, R39, UR7, 0x1, P0 ;  /* 0x00000007278d7c11 */ /* 0x000fe400080f0eff */
[----:B------:R-:W-:-:S02]  /*2b00*/  CS2R R38, SRZ ;  /* 0x0000000000267805 */ /* 0x000fc4000001ff00 */
[----:B------:R-:W-:Y:S02]  /*2b10*/  LEA.HI.X.SX32 R212, R40, UR7, 0x1, P6 ;  /* 0x0000000728d47c11 */ /* 0x000fe4000b0f0eff */
[----:B------:R-:W-:Y:S02]  /*2b20*/  LEA.HI.X.SX32 R208, R41, UR7, 0x1, P5 ;  /* 0x0000000729d07c11 */ /* 0x000fe4000a8f0eff */
[----:B------:R-:W-:Y:S02]  /*2b30*/  CS2R R40, SRZ ;  /* 0x0000000000287805 */ /* 0x000fe4000001ff00 */
[----:B------:R-:W-:Y:S02]  /*2b40*/  LEA.HI.X.SX32 R143, R42, UR7, 0x1, P4 ;  /* 0x000000072a8f7c11 */ /* 0x000fe4000a0f0eff */
[----:B------:R-:W-:Y:S02]  /*2b50*/  LEA.HI.X.SX32 R139, R43, UR7, 0x1, P3 ;  /* 0x000000072b8b7c11 */ /* 0x000fe400098f0eff */
[----:B------:R-:W-:-:S02]  /*2b60*/  CS2R R42, SRZ ;  /* 0x00000000002a7805 */ /* 0x000fc4000001ff00 */
[----:B------:R-:W-:Y:S02]  /*2b70*/  LEA.HI.X.SX32 R135, R46, UR7, 0x1, P2 ;  /* 0x000000072e877c11 */ /* 0x000fe400090f0eff */
[----:B------:R-:W-:Y:S02]  /*2b80*/  LEA.HI.X.SX32 R133, R47, UR7, 0x1, P1 ;  /* 0x000000072f857c11 */ /* 0x000fe400088f0eff */
[----:B------:R-:W-:Y:S02]  /*2b90*/  CS2R R46, SRZ ;  /* 0x00000000002e7805 */ /* 0x000fe4000001ff00 */
[----:B------:R-:W-:Y:S02]  /*2ba0*/  LEA R130, P0, R48, UR6, 0x1 ;  /* 0x0000000630827c11 */ /* 0x000fe4000f8008ff */
[----:B------:R-:W-:Y:S02]  /*2bb0*/  LEA R136, P6, R49, UR6, 0x1 ;  /* 0x0000000631887c11 */ /* 0x000fe4000f8c08ff */
[----:B------:R-:W-:-:S02]  /*2bc0*/  LEA R128, P5, R50, UR6, 0x1 ;  /* 0x0000000632807c11 */ /* 0x000fc4000f8a08ff */
[----:B------:R-:W-:Y:S02]  /*2bd0*/  LEA R126, P4, R51, UR6, 0x1 ;  /* 0x00000006337e7c11 */ /* 0x000fe4000f8808ff */
[----:B------:R-:W-:Y:S02]  /*2be0*/  LEA R186, P3, R52, UR6, 0x1 ;  /* 0x0000000634ba7c11 */ /* 0x000fe4000f8608ff */
[----:B------:R-:W-:Y:S02]  /*2bf0*/  LEA R192, P2, R53, UR6, 0x1 ;  /* 0x0000000635c07c11 */ /* 0x000fe4000f8408ff */
[----:B------:R-:W-:Y:S01]  /*2c00*/  LEA R124, P1, R188, UR6, 0x1 ;  /* 0x00000006bc7c7c11 */ /* 0x000fe2000f8208ff */
[----:B------:R-:W-:Y:S01]  /*2c10*/  UIADD3 UR6, UR12, 0x2000, URZ ;  /* 0x000020000c067890 */ /* 0x000fe2000fffe03f */
[C---:B------:R-:W-:Y:S02]  /*2c20*/  LOP3.LUT R77, R72.reuse, 0x2c, RZ, 0xfc, !PT ;  /* 0x0000002c484d7812 */ /* 0x040fe400078efcff */
[----:B------:R-:W-:Y:S01]  /*2c30*/  LOP3.LUT R80, R72, 0x32, RZ, 0xfc, !PT ;  /* 0x0000003248507812 */ /* 0x000fe200078efcff */
[----:B------:R-:W-:Y:S01]  /*2c40*/  USHF.R.U32.HI UR6, URZ, 0x4, UR6 ;  /* 0x000000043f067899 */ /* 0x000fe20008011606 */
[----:B------:R-:W-:Y:S01]  /*2c50*/  LEA.HI.X.SX32 R129, R48, UR7, 0x1, P0 ;  /* 0x0000000730817c11 */ /* 0x000fe200080f0eff */
[-C--:B------:R-:W-:Y:S01]  /*2c60*/  IMAD R191, R77, R197.reuse, RZ ;  /* 0x000000c54dbf7224 */ /* 0x080fe200078e02ff */
[----:B------:R-:W-:Y:S01]  /*2c70*/  LEA.HI.X.SX32 R137, R49, UR7, 0x1, P6 ;  /* 0x0000000731897c11 */ /* 0x000fe2000b0f0eff */
[----:B------:R-:W-:Y:S01]  /*2c80*/  USGXT.U32 UR6, UR6, 0xe ;  /* 0x0000000e0606789a */ /* 0x000fe20008000000 */
[----:B------:R-:W-:Y:S01]  /*2c90*/  LEA.HI.X.SX32 R131, R50, UR7, 0x1, P5 ;  /* 0x0000000732837c11 */ /* 0x000fe2000a8f0eff */
[----:B------:R-:W-:Y:S01]  /*2ca0*/  IMAD R185, R80, R197, RZ ;  /* 0x000000c550b97224 */ /* 0x000fe200078e02ff */
[----:B------:R-:W-:Y:S01]  /*2cb0*/  LEA.HI.X.SX32 R127, R51, UR7, 0x1, P4 ;  /* 0x00000007337f7c11 */ /* 0x000fe2000a0f0eff */
[----:B------:R-:W-:Y:S01]  /*2cc0*/  UIADD3 UR10, UP0, UR6, 0x2, URZ ;  /* 0x00000002060a7890 */ /* 0x000fe2000ff1e03f */
[----:B------:R-:W-:-:S02]  /*2cd0*/  LEA.HI.X.SX32 R125, R52, UR7, 0x1, P3 ;  /* 0x00000007347d7c11 */ /* 0x000fc400098f0eff */
[----:B------:R-:W-:Y:S02]  /*2ce0*/  CS2R R48, SRZ ;  /* 0x0000000000307805 */ /* 0x000fe4000001ff00 */
[----:B------:R-:W-:Y:S01]  /*2cf0*/  LEA.HI.X.SX32 R190, R53, UR7, 0x1, P2 ;  /* 0x0000000735be7c11 */ /* 0x000fe200090f0eff */
[----:B------:R-:W-:Y:S01]  /*2d00*/  UIADD3.X UR11, UR5, 0x40000040, URZ, UP0, !UPT ;  /* 0x40000040050b7890 */ /* 0x000fe200087fe43f */
[----:B------:R-:W-:Y:S02]  /*2d10*/  LEA.HI.X.SX32 R188, R188, UR7, 0x1, P1 ;  /* 0x00000007bcbc7c11 */ /* 0x000fe400088f0eff */
[----:B------:R-:W-:Y:S02]  /*2d20*/  CS2R R50, SRZ ;  /* 0x0000000000327805 */ /* 0x000fe4000001ff00 */
[----:B------:R-:W-:Y:S01]  /*2d30*/  CS2R R52, SRZ ;  /* 0x0000000000347805 */ /* 0x000fe2000001ff00 */
[----:B------:R-:W-:Y:S01]  /*2d40*/  IMAD R197, R74, R197, RZ ;  /* 0x000000c54ac57224 */ /* 0x000fe200078e02ff */
[----:B------:R-:W-:Y:S01]  /*2d50*/  SHF.R.S32.HI R174, RZ, 0x6, R174 ;  /* 0x00000006ffae7819 */ /* 0x000fe200000114ae */
[----:B------:R-:W-:Y:S01]  /*2d60*/  UIADD3.64 UR22, UR10, 0x2, URZ ;  /* 0x000000020a167897 */ /* 0x000fe2000fffe03f */
[C---:B------:R-:W-:Y:S01]  /*2d70*/  LOP3.LUT R176, R0.reuse, 0x20, RZ, 0x3c, !PT ;  /* 0x0000002000b07812 */ /* 0x040fe200078e3cff */
[----:B------:R-:W-:Y:S01]  /*2d80*/  UIADD3.64 UR26, UR10, 0x4, URZ ;  /* 0x000000040a1a7897 */ /* 0x000fe2000fffe03f */
[----:B------:R-:W-:-:S02]  /*2d90*/  LOP3.LUT R178, R0, 0x40, RZ, 0x3c, !PT ;  /* 0x0000004000b27812 */ /* 0x000fc400078e3cff */
[----:B------:R-:W-:-:S09]  /*2da0*/  LOP3.LUT R180, R0, 0x60, RZ, 0x3c, !PT ;  /* 0x0000006000b47812 */ /* 0x000fd200078e3cff */
.L_x_1:
[----:B------:R-:W-:Y:S01]  /*2db0*/  LOP3.LUT R112, R72, 0x2, RZ, 0xfc, !PT ;  /* 0x0000000248707812 */ /* 0x000fe200078efcff */
[--C-:B------:R-:W-:Y:S01]  /*2dc0*/  IMAD.WIDE R116, R108, 0x2, R110.reuse ;  /* 0x000000026c747825 */ /* 0x100fe200078e026e */
[----:B------:R-:W-:Y:S02]  /*2dd0*/  ISETP.GE.AND P2, PT, R72, UR16, PT ;  /* 0x0000001048007c0c */ /* 0x000fe4000bf46270 */
[----:B------:R-:W-:Y:S01]  /*2de0*/  ISETP.GE.AND P5, PT, R112, UR16, PT ;  /* 0x0000001070007c0c */ /* 0x000fe2000bfa6270 */
[----:B------:R-:W-:Y:S01]  /*2df0*/  IMAD.WIDE R120, R106, 0x2, R110 ;  /* 0x000000026a787825 */ /* 0x000fe200078e026e */
[C---:B------:R-:W-:Y:S02]  /*2e00*/  LOP3.LUT R114, R72.reuse, 0x6, RZ, 0xfc, !PT ;  /* 0x0000000648727812 */ /* 0x040fe400078efcff */
[C---:B------:R-:W-:Y:S02]  /*2e10*/  LOP3.LUT R113, R72.reuse, 0x4, RZ, 0xfc, !PT ;  /* 0x0000000448717812 */ /* 0x040fe400078efcff */
[----:B------:R-:W-:-:S02]  /*2e20*/  LOP3.LUT R112, R72, 0x8, RZ, 0xfc, !PT ;  /* 0x0000000848707812 */ /* 0x000fc400078efcff */
[----:B------:R-:W-:Y:S02]  /*2e30*/  ISETP.GE.AND P0, PT, R114, UR16, PT ;  /* 0x0000001072007c0c */ /* 0x000fe4000bf06270 */
[----:B------:R-:W-:Y:S02]  /*2e40*/  PRMT R248, RZ, 0x7610, R248 ;  /* 0x00007610fff87816 */ /* 0x000fe400000000f8 */
[----:B------:R-:W-:Y:S02]  /*2e50*/  PRMT R199, RZ, 0x7610, R199 ;  /* 0x00007610ffc77816 */ /* 0x000fe400000000c7 */
[----:B------:R-:W-:Y:S02]  /*2e60*/  ISETP.GE.AND P3, PT, R113, UR16, PT ;  /* 0x0000001071007c0c */ /* 0x000fe4000bf66270 */
[----:B------:R-:W-:Y:S01]  /*2e70*/  ISETP.GE.AND P1, PT, R112, UR16, PT ;  /* 0x0000001070007c0c */ /* 0x000fe2000bf26270 */
[----:B------:R0:W2:Y:S01]  /*2e80*/  @!P2 LDG.E.U16 R248, desc[UR14][R116.64] ;  /* 0x0000000e74f8a981 */ /* 0x0000a2000c1e1500 */
[----:B------:R-:W-:-:S02]  /*2e90*/  LOP3.LUT R114, R72, 0xe, RZ, 0xfc, !PT ;  /* 0x0000000e48727812 */ /* 0x000fc400078efcff */
[C---:B------:R-:W-:Y:S01]  /*2ea0*/  LOP3.LUT R112, R72.reuse, 0xa, RZ, 0xfc, !PT ;  /* 0x0000000a48707812 */ /* 0x040fe200078efcff */
[----:B------:R1:W3:Y:S01]  /*2eb0*/  @!P5 LDG.E.U16 R199, desc[UR14][R120.64] ;  /* 0x0000000e78c7d981 */ /* 0x0002e2000c1e1500 */
[C---:B------:R-:W-:Y:S02]  /*2ec0*/  LOP3.LUT R113, R72.reuse, 0xc, RZ, 0xfc, !PT ;  /* 0x0000000c48717812 */ /* 0x040fe400078efcff */
[----:B------:R-:W-:Y:S02]  /*2ed0*/  LOP3.LUT R122, R72, 0x10, RZ, 0xfc, !PT ;  /* 0x00000010487a7812 */ /* 0x000fe400078efcff */
[----:B------:R-:W-:Y:S01]  /*2ee0*/  ISETP.GE.AND P2, PT, R114, UR16, PT ;  /* 0x0000001072007c0c */ /* 0x000fe2000bf46270 */
[----:B------:R-:W-:Y:S01]  /*2ef0*/  IMAD.WIDE R114, R104, 0x2, R110 ;  /* 0x0000000268727825 */ /* 0x000fe200078e026e */
[----:B------:R-:W-:Y:S02]  /*2f00*/  PRMT R203, RZ, 0x7610, R203 ;  /* 0x00007610ffcb7816 */ /* 0x000fe400000000cb */
[----:B------:R-:W-:-:S02]  /*2f10*/  ISETP.GE.AND P6, PT, R112, UR16, PT ;  /* 0x0000001070007c0c */ /* 0x000fc4000bfc6270 */
[----:B------:R-:W-:Y:S02]  /*2f20*/  ISETP.GE.AND P4, PT, R113, UR16, PT ;  /* 0x0000001071007c0c */ /* 0x000fe4000bf86270 */
[----:B------:R-:W-:Y:S01]  /*2f30*/  ISETP.GE.AND P5, PT, R122, UR16, PT ;  /* 0x000000107a007c0c */ /* 0x000fe2000bfa6270 */
[----:B------:R-:W-:Y:S01]  /*2f40*/  IMAD.WIDE R112, R105, 0x2, R110 ;  /* 0x0000000269707825 */ /* 0x000fe200078e026e */
[----:B------:R-:W-:Y:S01]  /*2f50*/  PRMT R201, RZ, 0x7610, R201 ;  /* 0x00007610ffc97816 */ /* 0x000fe200000000c9 */
[----:B------:R-:W4:Y:S01]  /*2f60*/  @!P0 LDG.E.U16 R203, desc[UR14][R114.64] ;  /* 0x0000000e72cb8981 */ /* 0x000f22000c1e1500 */
[----:B------:R-:W-:Y:S01]  /*2f70*/  LOP3.LUT R122, R72, 0x14, RZ, 0xfc, !PT ;  /* 0x00000014487a7812 */ /* 0x000fe200078efcff */
[----:B0-----:R-:W-:Y:S01]  /*2f80*/  IMAD.WIDE R116, R102, 0x2, R110 ;  /* 0x0000000266747825 */ /* 0x001fe200078e026e */
[----:B------:R-:W-:Y:S02]  /*2f90*/  PRMT R205, RZ, 0x7610, R205 ;  /* 0x00007610ffcd7816 */ /* 0x000fe400000000cd */
[----:B------:R-:W-:Y:S01]  /*2fa0*/  ISETP.GE.AND P0, PT, R122, UR16, PT ;  /* 0x000000107a007c0c */ /* 0x000fe2000bf06270 */
[----:B------:R0:W5:Y:S01]  /*2fb0*/  @!P3 LDG.E.U16 R201, desc[UR14][R112.64] ;  /* 0x0000000e70c9b981 */ /* 0x000162000c1e1500 */
[----:B------:R-:W-:Y:S01]  /*2fc0*/  PRMT R207, RZ, 0x7610, R207 ;  /* 0x00007610ffcf7816 */ /* 0x000fe200000000cf */
[----:B-1----:R-:W-:Y:S01]  /*2fd0*/  IMAD.WIDE R120, R99, 0x2, R110 ;  /* 0x0000000263787825 */ /* 0x002fe200078e026e */
[----:B------:R-:W-:Y:S01]  /*2fe0*/  PRMT R209, RZ, 0x7610, R209 ;  /* 0x00007610ffd17816 */ /* 0x000fe200000000d1 */
[----:B------:R-:W4:Y:S01]  /*2ff0*/  @!P6 LDG.E.U16 R205, desc[UR14][R116.64] ;  /* 0x0000000e74cde981 */ /* 0x000f22000c1e1500 */
[----:B------:R-:W-:-:S02]  /*3000*/  LOP3.LUT R123, R72, 0x12, RZ, 0xfc, !PT ;  /* 0x00000012487b7812 */ /* 0x000fc400078efcff */
[C---:B------:R-:W-:Y:S01]  /*3010*/  LOP3.LUT R182, R72.reuse, 0x18, RZ, 0xfc, !PT ;  /* 0x0000001848b67812 */ /* 0x040fe200078efcff */
[--C-:B------:R-:W-:Y:S01]  /*3020*/  IMAD.WIDE R118, R103, 0x2, R110.reuse ;  /* 0x0000000267767825 */ /* 0x100fe200078e026e */
[----:B------:R-:W-:Y:S01]  /*3030*/  LOP3.LUT R122, R72, 0x1a, RZ, 0xfc, !PT ;  /* 0x0000001a487a7812 */ /* 0x000fe200078efcff */
[----:B------:R1:W3:Y:S02]  /*3040*/  @!P5 LDG.E.U16 R207, desc[UR14][R120.64] ;  /* 0x0000000e78cfd981 */ /* 0x0002e4000c1e1500 */
[----:B0-----:R-:W-:Y:S01]  /*3050*/  IMAD.WIDE R112, R101, 0x2, R110 ;  /* 0x0000000265707825 */ /* 0x001fe200078e026e */
[----:B------:R-:W-:Y:S02]  /*3060*/  PRMT R246, RZ, 0x7610, R246 ;  /* 0x00007610fff67816 */ /* 0x000fe400000000f6 */
[----:B------:R-:W-:Y:S01]  /*3070*/  ISETP.GE.AND P3, PT, R123, UR16, PT ;  /* 0x000000107b007c0c */ /* 0x000fe2000bf66270 */
[----:B------:R-:W-:Y:S01]  /*3080*/  IMAD.WIDE R114, R100, 0x2, R110 ;  /* 0x0000000264727825 */ /* 0x000fe200078e026e */
[----:B------:R-:W-:Y:S01]  /*3090*/  PRMT R211, RZ, 0x7610, R211 ;  /* 0x00007610ffd37816 */ /* 0x000fe200000000d3 */
[----:B------:R0:W5:Y:S01]  /*30a0*/  @!P4 LDG.E.U16 R209, desc[UR14][R112.64] ;  /* 0x0000000e70d1c981 */ /* 0x000162000c1e1500 */
[----:B------:R-:W-:Y:S01]  /*30b0*/  PRMT R217, RZ, 0x7610, R217 ;  /* 0x00007610ffd97816 */ /* 0x000fe200000000d9 */
[----:B-1----:R-:W-:Y:S01]  /*30c0*/  IMAD.WIDE R120, R97, 0x2, R110 ;  /* 0x0000000261787825 */ /* 0x002fe200078e026e */
[----:B------:R-:W-:Y:S01]  /*30d0*/  LOP3.LUT R123, R72, 0x16, RZ, 0xfc, !PT ;  /* 0x00000016487b7812 */ /* 0x000fe200078efcff */
[----:B------:R1:W4:Y:S01]  /*30e0*/  @!P1 LDG.E.U16 R246, desc[UR14][R118.64] ;  /* 0x0000000e76f69981 */ /* 0x000322000c1e1500 */
[----:B------:R-:W-:-:S02]  /*30f0*/  ISETP.GE.AND P6, PT, R182, UR16, PT ;  /* 0x00000010b6007c0c */ /* 0x000fc4000bfc6270 */
[----:B------:R-:W-:Y:S01]  /*3100*/  ISETP.GE.AND P4, PT, R122, UR16, PT ;  /* 0x000000107a007c0c */ /* 0x000fe2000bf86270 */
[----:B------:R1:W5:Y:S01]  /*3110*/  @!P2 LDG.E.U16 R211, desc[UR14][R114.64] ;  /* 0x0000000e72d3a981 */ /* 0x000362000c1e1500 */
[C---:B------:R-:W-:Y:S02]  /*3120*/  LOP3.LUT R122, R72.reuse, 0x1e, RZ, 0xfc, !PT ;  /* 0x0000001e487a7812 */ /* 0x040fe400078efcff */
[C---:B0-----:R-:W-:Y:S01]  /*3130*/  LOP3.LUT R112, R72.reuse, 0x22, RZ, 0xfc, !PT ;  /* 0x0000002248707812 */ /* 0x041fe200078efcff */
[----:B------:R-:W5:Y:S01]  /*3140*/  @!P0 LDG.E.U16 R217, desc[UR14][R120.64] ;  /* 0x0000000e78d98981 */ /* 0x000f62000c1e1500 */
[----:B------:R-:W-:Y:S02]  /*3150*/  ISETP.GE.AND P1, PT, R123, UR16, PT ;  /* 0x000000107b007c0c */ /* 0x000fe4000bf26270 */
[----:B------:R-:W-:Y:S02]  /*3160*/  LOP3.LUT R123, R72, 0x1c, RZ, 0xfc, !PT ;  /* 0x0000001c487b7812 */ /* 0x000fe400078efcff */
[----:B------:R-:W-:-:S02]  /*3170*/  ISETP.GE.AND P2, PT, R122, UR16, PT ;  /* 0x000000107a007c0c */ /* 0x000fc4000bf46270 */
[----:B------:R-:W-:Y:S01]  /*3180*/  ISETP.GE.AND P0, PT, R112, UR16, PT ;  /* 0x0000001070007c0c */ /* 0x000fe2000bf06270 */
[----:B-1----:R-:W-:Y:S01]  /*3190*/  IMAD.WIDE R118, R95, 0x2, R110 ;  /* 0x000000025f767825 */ /* 0x002fe200078e026e */
[----:B------:R-:W-:Y:S02]  /*31a0*/  PRMT R213, RZ, 0x7610, R213 ;  /* 0x00007610ffd57816 */ /* 0x000fe400000000d5 */
[----:B------:R-:W-:Y:S01]  /*31b0*/  PRMT R215, RZ, 0x7610, R215 ;  /* 0x00007610ffd77816 */ /* 0x000fe200000000d7 */
[----:B------:R-:W-:Y:S01]  /*31c0*/  IMAD.WIDE R116, R98, 0x2, R110 ;  /* 0x0000000262747825 */ /* 0x000fe200078e026e */
[----:B------:R-:W-:Y:S02]  /*31d0*/  PRMT R221, RZ, 0x7610, R221 ;  /* 0x00007610ffdd7816 */ /* 0x000fe400000000dd */
[----:B------:R-:W-:Y:S01]  /*31e0*/  ISETP.GE.AND P5, PT, R123, UR16, PT ;  /* 0x000000107b007c0c */ /* 0x000fe2000bfa6270 */
[----:B------:R-:W-:Y:S01]  /*31f0*/  IMAD.WIDE R114, R94, 0x2, R110 ;  /* 0x000000025e727825 */ /* 0x000fe200078e026e */
[----:B------:R-:W-:Y:S01]  /*3200*/  LOP3.LUT R123, R72, 0x20, RZ, 0xfc, !PT ;  /* 0x00000020487b7812 */ /* 0x000fe200078efcff */
[----:B------:R0:W5:Y:S01]  /*3210*/  @!P6 LDG.E.U16 R213, desc[UR14][R118.64] ;  /* 0x0000000e76d5e981 */ /* 0x000162000c1e1500 */
[----:B------:R-:W-:Y:S01]  /*3220*/  PRMT R219, RZ, 0x7610, R219 ;  /* 0x00007610ffdb7816 */ /* 0x000fe200000000db */
[----:B------:R-:W-:Y:S01]  /*3230*/  IMAD.WIDE R112, R96, 0x2, R110 ;  /* 0x0000000260707825 */ /* 0x000fe200078e026e */
[----:B------:R-:W-:Y:S01]  /*3240*/  PRMT R225, RZ, 0x7610, R225 ;  /* 0x00007610ffe17816 */ /* 0x000fe200000000e1 */
[----:B------:R-:W5:Y:S01]  /*3250*/  @!P3 LDG.E.U16 R215, desc[UR14][R116.64] ;  /* 0x0000000e74d7b981 */ /* 0x000f62000c1e1500 */
[----:B------:R-:W-:-:S02]  /*3260*/  PRMT R229, RZ, 0x7610, R229 ;  /* 0x00007610ffe57816 */ /* 0x000fc400000000e5 */
[----:B------:R-:W-:Y:S01]  /*3270*/  ISETP.GE.AND P3, PT, R123, UR16, PT ;  /* 0x000000107b007c0c */ /* 0x000fe2000bf66270 */
[----:B------:R1:W5:Y:S01]  /*3280*/  @!P4 LDG.E.U16 R221, desc[UR14][R114.64] ;  /* 0x0000000e72ddc981 */ /* 0x000362000c1e1500 */
[--C-:B0-----:R-:W-:Y:S01]  /*3290*/  IMAD.WIDE R118, R92, 0x2, R110.reuse ;  /* 0x000000025c767825 */ /* 0x101fe200078e026e */
[----:B------:R-:W-:Y:S02]  /*32a0*/  LOP3.LUT R122, R72, 0x24, RZ, 0xfc, !PT ;  /* 0x00000024487a7812 */ /* 0x000fe400078efcff */
[----:B------:R0:W5:Y:S01]  /*32b0*/  @!P1 LDG.E.U16 R219, desc[UR14][R112.64] ;  /* 0x0000000e70db9981 */ /* 0x000162000c1e1500 */
[----:B-1----:R-:W-:-:S03]  /*32c0*/  IMAD.WIDE R114, R90, 0x2, R110 ;  /* 0x000000025a727825 */ /* 0x002fc600078e026e */
[----:B------:R1:W5:Y:S01]  /*32d0*/  @!P2 LDG.E.U16 R225, desc[UR14][R118.64] ;  /* 0x0000000e76e1a981 */ /* 0x000362000c1e1500 */
[----:B------:R-:W-:Y:S02]  /*32e0*/  ISETP.GE.AND P1, PT, R122, UR16, PT ;  /* 0x000000107a007c0c */ /* 0x000fe4000bf26270 */
[----:B------:R-:W-:Y:S01]  /*32f0*/  ISETP.GE.AND P2, PT, R74, UR16, PT ;  /* 0x000000104a007c0c */ /* 0x000fe2000bf46270 */
[----:B------:R-:W5:Y:S01]  /*3300*/  @!P0 LDG.E.U16 R229, desc[UR14][R114.64] ;  /* 0x0000000e72e58981 */ /* 0x000f62000c1e1500 */
[----:B------:R-:W-:Y:S02]  /*3310*/  ISETP.GE.AND P4, PT, R75, UR16, PT ;  /* 0x000000104b007c0c */ /* 0x000fe4000bf86270 */
[----:B------:R-:W-:Y:S01]  /*3320*/  ISETP.GE.AND P0, PT, R76, UR16, PT ;  /* 0x000000104c007c0c */ /* 0x000fe2000bf06270 */
[----:B------:R-:W-:Y:S01]  /*3330*/  IMAD.WIDE R116, R93, 0x2, R110 ;  /* 0x000000025d747825 */ /* 0x000fe200078e026e */
[----:B------:R-:W-:Y:S02]  /*3340*/  PRMT R223, RZ, 0x7610, R223 ;  /* 0x00007610ffdf7816 */ /* 0x000fe400000000df */
[----:B------:R-:W-:Y:S01]  /*3350*/  PRMT R227, RZ, 0x7610, R227 ;  /* 0x00007610ffe37816 */ /* 0x000fe200000000e3 */
[----:B0-----:R-:W-:Y:S01]  /*3360*/  IMAD.WIDE R112, R91, 0x2, R110 ;  /* 0x000000025b707825 */ /* 0x001fe200078e026e */
[----:B------:R-:W-:-:S02]  /*3370*/  PRMT R231, RZ, 0x7610, R231 ;  /* 0x00007610ffe77816 */ /* 0x000fc400000000e7 */
[----:B------:R0:W5:Y:S01]  /*3380*/  @!P5 LDG.E.U16 R223, desc[UR14][R116.64] ;  /* 0x0000000e74dfd981 */ /* 0x000162000c1e1500 */
[----:B------:R-:W-:Y:S01]  /*3390*/  PRMT R233, RZ, 0x7610, R233 ;  /* 0x00007610ffe97816 */ /* 0x000fe200000000e9 */
[----:B-1----:R-:W-:Y:S01]  /*33a0*/  IMAD.WIDE R118, R197, 0x2, R110 ;  /* 0x00000002c5767825 */ /* 0x002fe200078e026e */
[----:B------:R-:W-:Y:S01]  /*33b0*/  PRMT R235, RZ, 0x7610, R235 ;  /* 0x00007610ffeb7816 */ /* 0x000fe200000000eb */
[----:B------:R1:W5:Y:S01]  /*33c0*/  @!P3 LDG.E.U16 R227, desc[UR14][R112.64] ;  /* 0x0000000e70e3b981 */ /* 0x000362000c1e1500 */
[----:B------:R-:W-:Y:S01]  /*33d0*/  PRMT R237, RZ, 0x7610, R237 ;  /* 0x00007610ffed7816 */ /* 0x000fe200000000ed */
[----:B------:R-:W-:-:S04]  /*33e0*/  IMAD.WIDE R120, R195, 0x2, R110 ;  /* 0x00000002c3787825 */ /* 0x000fc800078e026e */
[--C-:B0-----:R-:W-:Y:S01]  /*33f0*/  IMAD.WIDE R116, R89, 0x2, R110.reuse ;  /* 0x0000000259747825 */ /* 0x101fe200078e026e */
[----:B------:R-:W5:Y:S03]  /*3400*/  @!P2 LDG.E.U16 R233, desc[UR14][R118.64] ;  /* 0x0000000e76e9a981 */ /* 0x000f66000c1e1500 */
[----:B-1----:R-:W-:Y:S01]  /*3410*/  IMAD.WIDE R112, R193, 0x2, R110 ;  /* 0x00000002c1707825 */ /* 0x002fe200078e026e */
[----:B------:R0:W5:Y:S01]  /*3420*/  @!P1 LDG.E.U16 R231, desc[UR14][R116.64] ;  /* 0x0000000e74e79981 */ /* 0x000162000c1e1500 */
[----:B------:R-:W-:Y:S02]  /*3430*/  ISETP.GE.AND P1, PT, R77, UR16, PT ;  /* 0x000000104d007c0c */ /* 0x000fe4000bf26270 */
[----:B------:R-:W-:Y:S01]  /*3440*/  ISETP.GE.AND P2, PT, R78, UR16, PT ;  /* 0x000000104e007c0c */ /* 0x000fe2000bf46270 */
[----:B------:R1:W5:Y:S01]  /*3450*/  @!P4 LDG.E.U16 R235, desc[UR14][R120.64] ;  /* 0x0000000e78ebc981 */ /* 0x000362000c1e1500 */
[----:B------:R-:W-:-:S02]  /*3460*/  ISETP.GE.AND P3, PT, R79, UR16, PT ;  /* 0x000000104f007c0c */ /* 0x000fc4000bf66270 */
[----:B------:R-:W-:Y:S01]  /*3470*/  ISETP.GE.AND P4, PT, R80, UR16, PT ;  /* 0x0000001050007c0c */ /* 0x000fe2000bf86270 */
[----:B------:R1:W5:Y:S01]  /*3480*/  @!P0 LDG.E.U16 R237, desc[UR14][R112.64] ;  /* 0x0000000e70ed8981 */ /* 0x000362000c1e1500 */
[----:B------:R-:W-:Y:S01]  /*3490*/  ISETP.GE.AND P0, PT, R81, UR16, PT ;  /* 0x0000001051007c0c */ /* 0x000fe2000bf06270 */
[----:B------:R-:W-:Y:S01]  /*34a0*/  IMAD.WIDE R114, R191, 0x2, R110 ;  /* 0x00000002bf727825 */ /* 0x000fe200078e026e */
[----:B------:R-:W-:Y:S02]  /*34b0*/  PRMT R239, RZ, 0x7610, R239 ;  /* 0x00007610ffef7816 */ /* 0x000fe400000000ef */
[----:B------:R-:W-:Y:S01]  /*34c0*/  PRMT R241, RZ, 0x7610, R241 ;  /* 0x00007610fff17816 */ /* 0x000fe200000000f1 */
[----:B0-----:R-:W-:Y:S01]  /*34d0*/  IMAD.WIDE R116, R189, 0x2, R110 ;  /* 0x00000002bd747825 */ /* 0x001fe200078e026e */
[----:B------:R-:W-:Y:S02]  /*34e0*/  PRMT R243, RZ, 0x7610, R243 ;  /* 0x00007610fff37816 */ /* 0x000fe400000000f3 */
[----:B------:R-:W-:Y:S01]  /*34f0*/  PRMT R245, RZ, 0x7610, R245 ;  /* 0x00007610fff57816 */ /* 0x000fe200000000f5 */
[----:B------:R-:W-:Y:S01]  /*3500*/  IMAD.WIDE R118, R187, 0x2, R110 ;  /* 0x00000002bb767825 */ /* 0x000fe200078e026e */
[----:B------:R-:W-:Y:S01]  /*3510*/  PRMT R247, RZ, 0x7610, R247 ;  /* 0x00007610fff77816 */ /* 0x000fe200000000f7 */
[----:B------:R0:W5:Y:S02]  /*3520*/  @!P1 LDG.E.U16 R239, desc[UR14][R114.64] ;  /* 0x0000000e72ef9981 */ /* 0x000164000c1e1500 */
[----:B-1----:R-:W-:-:S04]  /*3530*/  IMAD.WIDE R120, R185, 0x2, R110 ;  /* 0x00000002b9787825 */ /* 0x002fc800078e026e */
[----:B------:R-:W-:Y:S01]  /*3540*/  IMAD.WIDE R112, R183, 0x2, R110 ;  /* 0x00000002b7707825 */ /* 0x000fe200078e026e */
[----:B------:R1:W5:Y:S01]  /*3550*/  @!P2 LDG.E.U16 R241, desc[UR14][R116.64] ;  /* 0x0000000e74f1a981 */ /* 0x000362000c1e1500 */
[----:B------:R-:W-:Y:S02]  /*3560*/  ISETP.GE.AND P1, PT, R82, UR16, PT ;  /* 0x0000001052007c0c */ /* 0x000fe4000bf26270 */
[----:B------:R-:W-:Y:S01]  /*3570*/  ISETP.GE.AND P2, PT, R83, UR16, PT ;  /* 0x0000001053007c0c */ /* 0x000fe2000bf46270 */
[----:B------:R-:W5:Y:S01]  /*3580*/  @!P3 LDG.E.U16 R243, desc[UR14][R118.64] ;  /* 0x0000000e76f3b981 */ /* 0x000f62000c1e1500 */
[----:B------:R-:W-:-:S03]  /*3590*/  ISETP.GE.AND P3, PT, R84, UR16, PT ;  /* 0x0000001054007c0c */ /* 0x000fc6000bf66270 */
[----:B------:R-:W5:Y:S01]  /*35a0*/  @!P4 LDG.E.U16 R245, desc[UR14][R120.64] ;  /* 0x0000000e78f5c981 */ /* 0x000f62000c1e1500 */
[----:B------:R-:W-:-:S03]  /*35b0*/  ISETP.GE.AND P4, PT, R85, UR16, PT ;  /* 0x0000001055007c0c */ /* 0x000fc6000bf86270 */
[----:B------:R1:W5:Y:S01]  /*35c0*/  @!P0 LDG.E.U16 R247, desc[UR14][R112.64] ;  /* 0x0000000e70f78981 */ /* 0x000362000c1e1500 */
[----:B------:R-:W-:Y:S01]  /*35d0*/  ISETP.GE.AND P0, PT, R86, UR16, PT ;  /* 0x0000001056007c0c */ /* 0x000fe2000bf06270 */
[----:B0-----:R-:W-:Y:S01]  /*35e0*/  IMAD.WIDE R114, R181, 0x2, R110 ;  /* 0x00000002b5727825 */ /* 0x001fe200078e026e */
[----:B------:R-:W-:Y:S02]  /*35f0*/  PRMT R249, RZ, 0x7610, R249 ;  /* 0x00007610fff97816 */ /* 0x000fe400000000f9 */
[----:B------:R-:W-:Y:S01]  /*3600*/  PRMT R251, RZ, 0x7610, R251 ;  /* 0x00007610fffb7816 */ /* 0x000fe200000000fb */
[----:B-1----:R-:W-:Y:S01]  /*3610*/  IMAD.WIDE R116, R179, 0x2, R110 ;  /* 0x00000002b3747825 */ /* 0x002fe200078e026e */
[----:B------:R-:W-:Y:S02]  /*3620*/  PRMT R182, RZ, 0x7610, R182 ;  /* 0x00007610ffb67816 */ /* 0x000fe400000000b6 */
[----:B------:R-:W-:Y:S01]  /*3630*/  PRMT R184, RZ, 0x7610, R184 ;  /* 0x00007610ffb87816 */ /* 0x000fe200000000b8 */
[--C-:B------:R-:W-:Y:S01]  /*3640*/  IMAD.MOV.U32 R112, RZ, RZ, R186.reuse ;  /* 0x000000ffff707224 */ /* 0x100fe200078e00ba */
[----:B------:R-:W-:Y:S01]  /*3650*/  PRMT R186, RZ, 0x7610, R186 ;  /* 0x00007610ffba7816 */ /* 0x000fe200000000ba */
[--C-:B------:R-:W-:Y:S01]  /*3660*/  IMAD.WIDE R120, R177, 0x2, R110.reuse ;  /* 0x00000002b1787825 */ /* 0x100fe200078e026e */
[----:B------:R0:W5:Y:S03]  /*3670*/  @!P1 LDG.E.U16 R249, desc[UR14][R114.64] ;  /* 0x0000000e72f99981 */ /* 0x000166000c1e1500 */
[--C-:B------:R-:W-:Y:S01]  /*3680*/  IMAD.WIDE R122, R175, 0x2, R110.reuse ;  /* 0x00000002af7a7825 */ /* 0x100fe200078e026e */
[----:B------:R1:W5:Y:S03]  /*3690*/  @!P2 LDG.E.U16 R251, desc[UR14][R116.64] ;  /* 0x0000000e74fba981 */ /* 0x000366000c1e1500 */
[----:B------:R-:W-:Y:S01]  /*36a0*/  IMAD.WIDE R118, R109, 0x2, R110 ;  /* 0x000000026d767825 */ /* 0x000fe200078e026e */
[----:B------:R-:W5:Y:S04]  /*36b0*/  @!P3 LDG.E.U16 R182, desc[UR14][R120.64] ;  /* 0x0000000e78b6b981 */ /* 0x000f68000c1e1500 */
[----:B------:R1:W5:Y:S04]  /*36c0*/  @!P4 LDG.E.U16 R184, desc[UR14][R122.64] ;  /* 0x0000000e7ab8c981 */ /* 0x000368000c1e1500 */
[----:B------:R1:W5:Y:S01]  /*36d0*/  @!P0 LDG.E.U16 R186, desc[UR14][R118.64] ;  /* 0x0000000e76ba8981 */ /* 0x000362000c1e1500 */
[----:B------:R-:W-:Y:S01]  /*36e0*/  BAR.SYNC.DEFER_BLOCKING 0x0 ;  /* 0x0000000000007b1d */ /* 0x000fe20000010000 */
[----:B------:R-:W-:Y:S01]  /*36f0*/  ISETP.GE.AND P1, PT, R71, UR16, PT ;  /* 0x0000001047007c0c */ /* 0x000fe2000bf26270 */
[----:B0-----:R-:W-:-:S02]  /*3700*/  IMAD.MOV.U32 R114, RZ, RZ, R192 ;  /* 0x000000ffff727224 */ /* 0x001fc400078e00c0 */
[--C-:B------:R-:W-:Y:S01]  /*3710*/  IMAD.MOV.U32 R115, RZ, RZ, R190.reuse ;  /* 0x000000ffff737224 */ /* 0x100fe200078e00be */
[----:B------:R-:W-:Y:S01]  /*3720*/  PRMT R190, RZ, 0x7610, R190 ;  /* 0x00007610ffbe7816 */ /* 0x000fe200000000be */
[----:B-1----:R-:W-:Y:S02]  /*3730*/  IMAD.MOV.U32 R116, RZ, RZ, R124 ;  /* 0x000000ffff747224 */ /* 0x002fe400078e007c */
[--C-:B------:R-:W-:Y:S01]  /*3740*/  IMAD.MOV.U32 R117, RZ, RZ, R188.reuse ;  /* 0x000000ffff757224 */ /* 0x100fe200078e00bc */
[----:B------:R-:W-:Y:S01]  /*3750*/  PRMT R188, RZ, 0x7610, R188 ;  /* 0x00007610ffbc7816 */ /* 0x000fe200000000bc */
[----:B------:R-:W-:-:S04]  /*3760*/  IMAD.WIDE R122, R87, 0x2, R114 ;  /* 0x00000002577a7825 */ /* 0x000fc800078e0272 */
[----:B------:R-:W-:Y:S01]  /*3770*/  IMAD.WIDE R120, R87, 0x2, R116 ;  /* 0x0000000257787825 */ /* 0x000fe200078e0274 */
[----:B------:R-:W-:-:S03]  /*3780*/  PRMT R196, RZ, 0x7610, R196 ;  /* 0x00007610ffc47816 */ /* 0x000fc600000000c4 */
[----:B------:R-:W-:Y:S01]  /*3790*/  IMAD.MOV.U32 R119, RZ, RZ, R129 ;  /* 0x000000ffff777224 */ /* 0x000fe200078e0081 */
[----:B------:R0:W5:Y:S01]  /*37a0*/  @!P1 LDG.E.U16 R190, desc[UR14][R122.64] ;  /* 0x0000000e7abe9981 */ /* 0x000162000c1e1500 */
[----:B------:R-:W-:-:S03]  /*37b0*/  IMAD.MOV.U32 R113, RZ, RZ, R125 ;  /* 0x000000ffff717224 */ /* 0x000fc600078e007d */
[----:B------:R1:W5:Y:S01]  /*37c0*/  @!P1 LDG.E.U16 R188, desc[UR14][R120.64] ;  /* 0x0000000e78bc9981 */ /* 0x000362000c1e1500 */
[----:B------:R-:W-:Y:S02]  /*37d0*/  IMAD.MOV.U32 R118, RZ, RZ, R130 ;  /* 0x000000ffff767224 */ /* 0x000fe400078e0082 */
[----:B0-----:R-:W-:Y:S02]  /*37e0*/  IMAD.MOV.U32 R122, RZ, RZ, R128 ;  /* 0x000000ffff7a7224 */ /* 0x001fe400078e0080 */
[----:B------:R-:W-:Y:S02]  /*37f0*/  IMAD.MOV.U32 R123, RZ, RZ, R131 ;  /* 0x000000ffff7b7224 */ /* 0x000fe400078e0083 */
[----:B-1----:R-:W-:Y:S02]  /*3800*/  IMAD.MOV.U32 R120, RZ, RZ, R136 ;  /* 0x000000ffff787224 */ /* 0x002fe400078e0088 */
[----:B------:R-:W-:Y:S01]  /*3810*/  IMAD.MOV.U32 R121, RZ, RZ, R137 ;  /* 0x000000ffff797224 */ /* 0x000fe200078e0089 */
[----:B------:R-:W-:Y:S01]  /*3820*/  PRMT R198, RZ, 0x7610, R198 ;  /* 0x00007610ffc67816 */ /* 0x000fe200000000c6 */
[----:B------:R-:W-:Y:S01]  /*3830*/  IMAD.WIDE R128, R87, 0x2, R122 ;  /* 0x0000000257807825 */ /* 0x000fe200078e027a */
[----:B------:R-:W-:-:S03]  /*3840*/  PRMT R192, RZ, 0x7610, R192 ;  /* 0x00007610ffc07816 */ /* 0x000fc600000000c0 */
[C---:B------:R-:W-:Y:S01]  /*3850*/  IMAD.WIDE R130, R87.reuse, 0x2, R120 ;  /* 0x0000000257827825 */ /* 0x040fe200078e0278 */
[----:B------:R0:W5:Y:S03]  /*3860*/  @!P1 LDG.E.U16 R196, desc[UR14][R128.64] ;  /* 0x0000000e80c49981 */ /* 0x000166000c1e1500 */
[----:B------:R-:W-:Y:S01]  /*3870*/  IMAD.WIDE R124, R87, 0x2, R112 ;  /* 0x00000002577c7825 */ /* 0x000fe200078e0270 */
[----:B------:R1:W5:Y:S01]  /*3880*/  @!P1 LDG.E.U16 R198, desc[UR14][R130.64] ;  /* 0x0000000e82c69981 */ /* 0x000362000c1e1500 */
[----:B------:R-:W-:-:S03]  /*3890*/  PRMT R204, RZ, 0x7610, R204 ;  /* 0x00007610ffcc7816 */ /* 0x000fc600000000cc */
[----:B------:R1:W5:Y:S01]  /*38a0*/  @!P1 LDG.E.U16 R192, desc[UR14][R124.64] ;  /* 0x0000000e7cc09981 */ /* 0x000362000c1e1500 */
[----:B0-----:R-:W-:Y:S02]  /*38b0*/  IMAD.MOV.U32 R128, RZ, RZ, R134 ;  /* 0x000000ffff807224 */ /* 0x001fe400078e0086 */
[----:B------:R-:W-:Y:S02]  /*38c0*/  IMAD.MOV.U32 R129, RZ, RZ, R135 ;  /* 0x000000ffff817224 */ /* 0x000fe400078e0087 */
[----:B-1----:R-:W-:Y:S02]  /*38d0*/  IMAD.MOV.U32 R130, RZ, RZ, R132 ;  /* 0x000000ffff827224 */ /* 0x002fe400078e0084 */
[----:B------:R-:W-:Y:S01]  /*38e0*/  IMAD.MOV.U32 R131, RZ, RZ, R133 ;  /* 0x000000ffff837224 */ /* 0x000fe200078e0085 */
[----:B------:R-:W-:Y:S01]  /*38f0*/  PRMT R202, RZ, 0x7610, R202 ;  /* 0x00007610ffca7816 */ /* 0x000fe200000000ca */
[----:B------:R-:W-:Y:S02]  /*3900*/  IMAD.MOV.U32 R124, RZ, RZ, R126 ;  /* 0x000000ffff7c7224 */ /* 0x000fe400078e007e */
[----:B------:R-:W-:-:S02]  /*3910*/  IMAD.MOV.U32 R125, RZ, RZ, R127 ;  /* 0x000000ffff7d7224 */ /* 0x000fc400078e007f */
[C---:B------:R-:W-:Y:S01]  /*3920*/  IMAD.WIDE R134, R87.reuse, 0x2, R128 ;  /* 0x0000000257867825 */ /* 0x040fe200078e0280 */
[----:B------:R-:W-:Y:S02]  /*3930*/  PRMT R194, RZ, 0x7610, R194 ;  /* 0x00007610ffc27816 */ /* 0x000fe400000000c2 */
[----:B------:R-:W-:Y:S01]  /*3940*/  PRMT R200, RZ, 0x7610, R200 ;  /* 0x00007610ffc87816 */ /* 0x000fe200000000c8 */
[C---:B------:R-:W-:Y:S01]  /*3950*/  IMAD.WIDE R132, R87.reuse, 0x2, R130 ;  /* 0x0000000257847825 */ /* 0x040fe200078e0282 */
[----:B------:R0:W5:Y:S03]  /*3960*/  @!P1 LDG.E.U16 R204, desc[UR14][R134.64] ;  /* 0x0000000e86cc9981 */ /* 0x000166000c1e1500 */
[C---:B------:R-:W-:Y:S01]  /*3970*/  IMAD.WIDE R126, R87.reuse, 0x2, R124 ;  /* 0x00000002577e7825 */ /* 0x040fe200078e027c */
[----:B------:R1:W5:Y:S03]  /*3980*/  @!P1 LDG.E.U16 R202, desc[UR14][R132.64] ;  /* 0x0000000e84ca9981 */ /* 0x000366000c1e1500 */
[----:B------:R-:W-:Y:S01]  /*3990*/  IMAD.WIDE R136, R87, 0x2, R118 ;  /* 0x0000000257887825 */ /* 0x000fe200078e0276 */
[----:B------:R1:W5:Y:S03]  /*39a0*/  @!P1 LDG.E.U16 R194, desc[UR14][R126.64] ;  /* 0x0000000e7ec29981 */ /* 0x000366000c1e1500 */
[----:B0-----:R-:W-:Y:S01]  /*39b0*/  IMAD.MOV.U32 R134, RZ, RZ, R142 ;  /* 0x000000ffff867224 */ /* 0x001fe200078e008e */
[----:B------:R0:W5:Y:S01]  /*39c0*/  @!P1 LDG.E.U16 R200, desc[UR14][R136.64] ;  /* 0x0000000e88c89981 */ /* 0x000162000c1e1500 */
[----:B------:R-:W-:-:S02]  /*39d0*/  IMAD.MOV.U32 R135, RZ, RZ, R143 ;  /* 0x000000ffff877224 */ /* 0x000fc400078e008f */
[--C-:B-1----:R-:W-:Y:S01]  /*39e0*/  IMAD.MOV.U32 R133, RZ, RZ, R208.reuse ;  /* 0x000000ffff857224 */ /* 0x102fe200078e00d0 */
[----:B------:R-:W-:Y:S01]  /*39f0*/  PRMT R208, RZ, 0x7610, R208 ;  /* 0x00007610ffd07816 */ /* 0x000fe200000000d0 */
[----:B------:R-:W-:Y:S02]  /*3a00*/  IMAD.MOV.U32 R126, RZ, RZ, R138 ;  /* 0x000000ffff7e7224 */ /* 0x000fe400078e008a */
[----:B------:R-:W-:Y:S02]  /*3a10*/  IMAD.MOV.U32 R127, RZ, RZ, R139 ;  /* 0x000000ffff7f7224 */ /* 0x000fe400078e008b */
[----:B0-----:R-:W-:Y:S01]  /*3a20*/  IMAD.WIDE R136, R87, 0x2, R134 ;  /* 0x0000000257887825 */ /* 0x001fe200078e0286 */
[----:B------:R-:W-:-:S03]  /*3a30*/  PRMT R206, RZ, 0x7610, R206 ;  /* 0x00007610ffce7816 */ /* 0x000fc600000000ce */
[C---:B------:R-:W-:Y:S01]  /*3a40*/  IMAD.WIDE R138, R87.reuse, 0x2, R126 ;  /* 0x00000002578a7825 */ /* 0x040fe200078e027e */
[----:B------:R0:W5:Y:S04]  /*3a50*/  @!P1 LDG.E.U16 R208, desc[UR14][R136.64] ;  /* 0x0000000e88d09981 */ /* 0x000168000c1e1500 */
[----:B------:R1:W5:Y:S01]  /*3a60*/  @!P1 LDG.E.U16 R206, desc[UR14][R138.64] ;  /* 0x0000000e8ace9981 */ /* 0x000362000c1e1500 */
[----:B0-----:R-:W-:Y:S02]  /*3a70*/  IMAD.MOV.U32 R136, RZ, RZ, R214 ;  /* 0x000000ffff887224 */ /* 0x001fe400078e00d6 */
[--C-:B------:R-:W-:Y:S01]  /*3a80*/  IMAD.MOV.U32 R137, RZ, RZ, R212.reuse ;  /* 0x000000ffff897224 */ /* 0x100fe200078e00d4 */
[----:B------:R-:W-:Y:S01]  /*3a90*/  PRMT R212, RZ, 0x7610, R212 ;  /* 0x00007610ffd47816 */ /* 0x000fe200000000d4 */
[----:B-1----:R-:W-:Y:S01]  /*3aa0*/  IMAD.WIDE R138, R87, 0x2, R136 ;  /* 0x00000002578a7825 */ /* 0x002fe200078e0288 */
[----:B------:R-:W-:-:S04]  /*3ab0*/  PRMT R214, RZ, 0x7610, R214 ;  /* 0x00007610ffd67816 */ /* 0x000fc800000000d6 */
[----:B------:R0:W5:Y:S01]  /*3ac0*/  @!P1 LDG.E.U16 R212, desc[UR14][R138.64] ;  /* 0x0000000e8ad49981 */ /* 0x000162000c1e1500 */
[--C-:B------:R-:W-:Y:S01]  /*3ad0*/  IMAD.MOV.U32 R132, RZ, RZ, R210.reuse ;  /* 0x000000ffff847224 */ /* 0x100fe200078e00d2 */
[----:B------:R-:W-:Y:S01]  /*3ae0*/  PRMT R210, RZ, 0x7610, R210 ;  /* 0x00007610ffd27816 */ /* 0x000fe200000000d2 */
[----:B0-----:R-:W-:Y:S02]  /*3af0*/  IMAD.MOV.U32 R138, RZ, RZ, R140 ;  /* 0x000000ffff8a7224 */ /* 0x001fe400078e008c */
[----:B------:R-:W-:Y:S02]  /*3b00*/  IMAD.MOV.U32 R139, RZ, RZ, R141 ;  /* 0x000000ffff8b7224 */ /* 0x000fe400078e008d */
[----:B------:R-:W-:-:S04]  /*3b10*/  IMAD.WIDE R140, R87, 0x2, R138 ;  /* 0x00000002578c7825 */ /* 0x000fc800078e028a */
[C---:B------:R-:W-:Y:S01]  /*3b20*/  IMAD.WIDE R142, R87.reuse, 0x2, R132 ;  /* 0x00000002578e7825 */ /* 0x040fe200078e0284 */
[----:B------:R0:W5:Y:S04]  /*3b30*/  @!P1 LDG.E.U16 R214, desc[UR14][R140.64] ;  /* 0x0000000e8cd69981 */ /* 0x000168000c1e1500 */
[----:B------:R1:W5:Y:S01]  /*3b40*/  @!P1 LDG.E.U16 R210, desc[UR14][R142.64] ;  /* 0x0000000e8ed29981 */ /* 0x000362000c1e1500 */
[----:B0-----:R-:W-:Y:S02]  /*3b50*/  IMAD.MOV.U32 R140, RZ, RZ, R216 ;  /* 0x000000ffff8c7224 */ /* 0x001fe400078e00d8 */
[----:B------:R-:W-:Y:S01]  /*3b60*/  IMAD.MOV.U32 R141, RZ, RZ, R218 ;  /* 0x000000ffff8d7224 */ /* 0x000fe200078e00da */
[----:B------:R-:W-:Y:S01]  /*3b70*/  PRMT R216, RZ, 0x7610, R216 ;  /* 0x00007610ffd87816 */ /* 0x000fe200000000d8 */
[----:B-1----:R-:W-:Y:S01]  /*3b80*/  IMAD.WIDE R142, R87, 0x2, R140 ;  /* 0x00000002578e7825 */ /* 0x002fe200078e028c */
[----:B------:R-:W-:-:S04]  /*3b90*/  PRMT R218, RZ, 0x7610, R218 ;  /* 0x00007610ffda7816 */ /* 0x000fc800000000da */
[----:B------:R0:W5:Y:S02]  /*3ba0*/  @!P1 LDG.E.U16 R216, desc[UR14][R142.64] ;  /* 0x0000000e8ed89981 */ /* 0x000164000c1e1500 */
[----:B0-----:R-:W-:Y:S02]  /*3bb0*/  IMAD.MOV.U32 R142, RZ, RZ, R144 ;  /* 0x000000ffff8e7224 */ /* 0x001fe400078e0090 */
[----:B------:R-:W-:Y:S02]  /*3bc0*/  IMAD.MOV.U32 R143, RZ, RZ, R145 ;  /* 0x000000ffff8f7224 */ /* 0x000fe400078e0091 */
[----:B------:R-:W-:Y:S01]  /*3bd0*/  IMAD.WIDE R144, R87, 0x2, R142 ;  /* 0x0000000257907825 */ /* 0x000fe200078e028e */
        /* <DEDUP_REMOVED lines=70> */
[----:B--2---:R0:W-:Y:S04]  /*4040*/  STS.U16 [R0+UR12], R248 ;  /* 0x000000f800007988 */ /* 0x0041e8000800040c */
[----:B------:R1:W2:Y:S01]  /*4050*/  @!P1 LDG.E.U16 R250, desc[UR14][R172.64] ;  /* 0x0000000eacfa9981 */ /* 0x0002a2000c1e1500 */
[----:B0-----:R-:W-:Y:S01]  /*4060*/  PRMT R248, RZ, 0x7610, R248 ;  /* 0x00007610fff87816 */ /* 0x001fe200000000f8 */
[----:B-1----:R-:W-:-:S02]  /*4070*/  IMAD.MOV.U32 R172, RZ, RZ, R2 ;  /* 0x000000ffffac7224 */ /* 0x002fc400078e0002 */
[----:B------:R-:W-:Y:S02]  /*4080*/  IMAD.MOV.U32 R173, RZ, RZ, R3 ;  /* 0x000000ffffad7224 */ /* 0x000fe400078e0003 */
[----:B------:R-:W-:Y:S01]  /*4090*/  IMAD.WIDE R2, R87, 0x2, R172 ;  /* 0x0000000257027825 */ /* 0x000fe200078e02ac */
[----:B----4-:R0:W-:Y:S04]  /*40a0*/  STS.U16 [R0+UR12+0x400], R246 ;  /* 0x000400f600007988 */ /* 0x0101e8000800040c */
[----:B------:R1:W4:Y:S01]  /*40b0*/  @!P1 LDG.E.U16 R248, desc[UR14][R2.64] ;  /* 0x0000000e02f89981 */ /* 0x000322000c1e1500 */
[----:B0-----:R-:W-:Y:S01]  /*40c0*/  PRMT R246, RZ, 0x7610, R246 ;  /* 0x00007610fff67816 */ /* 0x001fe200000000f6 */
[----:B-1----:R-:W-:Y:S02]  /*40d0*/  IMAD.MOV.U32 R2, RZ, RZ, R4 ;  /* 0x000000ffff027224 */ /* 0x002fe400078e0004 */
[----:B------:R-:W-:-:S02]  /*40e0*/  IMAD.MOV.U32 R3, RZ, RZ, R5 ;  /* 0x000000ffff037224 */ /* 0x000fc400078e0005 */
[----:B------:R-:W-:-:S05]  /*40f0*/  IMAD.WIDE R4, R87, 0x2, R2 ;  /* 0x0000000257047825 */ /* 0x000fca00078e0202 */
[----:B------:R-:W4:Y:S04]  /*4100*/  @!P1 LDG.E.U16 R246, desc[UR14][R4.64] ;  /* 0x0000000e04f69981 */ /* 0x000f28000c1e1500 */
[----:B---3--:R-:W-:Y:S04]  /*4110*/  STS.U16 [R0+UR12+0x800], R207 ;  /* 0x000800cf00007988 */ /* 0x008fe8000800040c */
[----:B-----5:R-:W-:Y:S04]  /*4120*/  STS.U16 [R0+UR12+0xc00], R213 ;  /* 0x000c00d500007988 */ /* 0x020fe8000800040c */
[----:B------:R-:W-:Y:S04]  /*4130*/  STS.U16 [R0+UR12+0x1000], R227 ;  /* 0x001000e300007988 */ /* 0x000fe8000800040c */
        /* <DEDUP_REMOVED lines=33> */
[----:B------:R-:W-:Y:S01]  /*4350*/  STS.U16 [R0+UR12+0x3800], R236 ;  /* 0x003800ec00007988 */ /* 0x000fe2000800040c */
[----:B------:R-:W-:Y:S01]  /*4360*/  UMOV UR4, UR13 ;  /* 0x0000000d00047c82 */ /* 0x000fe20008000000 */
[----:B------:R-:W-:Y:S01]  /*4370*/  UMOV UR5, 0x40000040 ;  /* 0x4000004000057882 */ /* 0x000fe20000000000 */
[----:B------:R-:W-:Y:S01]  /*4380*/  UMOV UR7, 0x40000040 ;  /* 0x4000004000077882 */ /* 0x000fe20000000000 */
        /* <DEDUP_REMOVED lines=8> */
[----:B--2---:R-:W-:Y:S04]  /*4410*/  STS.U16 [R176+UR12+0x3d00], R250 ;  /* 0x003d00fab0007988 */ /* 0x004fe8000800040c */
[----:B------:R-:W-:Y:S04]  /*4420*/  STS.U16 [R178+UR12+0x2200], R192 ;  /* 0x002200c0b2007988 */ /* 0x000fe8000800040c */
[----:B------:R-:W-:Y:S04]  /*4430*/  STS.U16 [R178+UR12+0x2600], R200 ;  /* 0x002600c8b2007988 */ /* 0x000fe8000800040c */
[----:B------:R-:W-:Y:S04]  /*4440*/  STS.U16 [R178+UR12+0x2a00], R208 ;  /* 0x002a00d0b2007988 */ /* 0x000fe8000800040c */
[----:B------:R0:W-:Y:S04]  /*4450*/  STS.U16 [R178+UR12+0x2e00], R216 ;  /* 0x002e00d8b2007988 */ /* 0x0001e8000800040c */
[----:B------:R-:W-:Y:S04]  /*4460*/  STS.U16 [R178+UR12+0x3200], R224 ;  /* 0x003200e0b2007988 */ /* 0x000fe8000800040c */
[----:B------:R-:W-:Y:S04]  /*4470*/  STS.U16 [R178+UR12+0x3600], R232 ;  /* 0x003600e8b2007988 */ /* 0x000fe8000800040c */
[----:B------:R-:W-:Y:S04]  /*4480*/  STS.U16 [R178+UR12+0x3a00], R240 ;  /* 0x003a00f0b2007988 */ /* 0x000fe8000800040c */
[----:B----4-:R-:W-:Y:S04]  /*4490*/  STS.U16 [R178+UR12+0x3e00], R248 ;  /* 0x003e00f8b2007988 */ /* 0x010fe8000800040c */
[----:B------:R-:W-:Y:S04]  /*44a0*/  STS.U16 [R180+UR12+0x2300], R194 ;  /* 0x002300c2b4007988 */ /* 0x000fe8000800040c */
[----:B------:R-:W-:Y:S04]  /*44b0*/  STS.U16 [R180+UR12+0x2700], R202 ;  /* 0x002700cab4007988 */ /* 0x000fe8000800040c */
[----:B------:R1:W-:Y:S04]  /*44c0*/  STS.U16 [R180+UR12+0x2b00], R210 ;  /* 0x002b00d2b4007988 */ /* 0x0003e8000800040c */
[----:B------:R2:W-:Y:S04]  /*44d0*/  STS.U16 [R180+UR12+0x2f00], R218 ;  /* 0x002f00dab4007988 */ /* 0x0005e8000800040c */
[----:B------:R3:W-:Y:S04]  /*44e0*/  STS.U16 [R180+UR12+0x3300], R226 ;  /* 0x003300e2b4007988 */ /* 0x0007e8000800040c */
[----:B------:R3:W-:Y:S04]  /*44f0*/  STS.U16 [R180+UR12+0x3700], R234 ;  /* 0x003700eab4007988 */ /* 0x0007e8000800040c */
[----:B------:R3:W-:Y:S04]  /*4500*/  STS.U16 [R180+UR12+0x3b00], R242 ;  /* 0x003b00f2b4007988 */ /* 0x0007e8000800040c */
[----:B------:R3:W-:Y:S01]  /*4510*/  STS.U16 [R180+UR12+0x3f00], R246 ;  /* 0x003f00f6b4007988 */ /* 0x0007e2000800040c */
[----:B------:R4:W-:Y:S06]  /*4520*/  MEMBAR.ALL.CTA ;  /* 0x0000000000007992 */ /* 0x0009ec0000008000 */
[----:B----4-:R-:W4:Y:S02]  /*4530*/  FENCE.VIEW.ASYNC.S ;  /* 0x00000000000073c6 */ /* 0x010f240000000000 */
[----:B----4-:R-:W-:Y:S06]  /*4540*/  BAR.SYNC.DEFER_BLOCKING 0x0 ;  /* 0x0000000000007b1d */ /* 0x010fec0000010000 */
[----:B------:R-:W-:-:S06]  /*4550*/  WARPGROUP.ARRIVE ;  /* 0x00000000000079c5 */ /* 0x000fcc0000000000 */
[----:B------:R-:W-:Y:S04]  /*4560*/  HGMMA.64x64x16.F32.BF16 R24, gdesc[UR4].tnspA, R24 ;  /* 0x20e00000041879f0 */ /* 0x000fe80008701818 */
[----:B------:R-:W-:Y:S04]  /*4570*/  HGMMA.64x64x16.F32.BF16 R24, gdesc[UR8].tnspA, R24 ;  /* 0x20e00000081879f0 */ /* 0x000fe80008701818 */
[----:B------:R-:W-:Y:S01]  /*4580*/  HGMMA.64x64x16.F32.BF16 R24, gdesc[UR20].tnspA, R24 ;  /* 0x20e00000141879f0 */ /* 0x000fe20008701818 */
[----:B------:R-:W-:-:S04]  /*4590*/  IMAD.WIDE R4, R88, 0x2, R2 ;  /* 0x0000000258047825 */ /* 0x000fc800078e0202 */
[----:B------:R-:W-:-:S04]  /*45a0*/  IMAD.WIDE R2, R88, 0x2, R172 ;  /* 0x0000000258027825 */ /* 0x000fc800078e02ac */
[----:B------:R-:W-:-:S04]  /*45b0*/  IMAD.WIDE R172, R88, 0x2, R170 ;  /* 0x0000000258ac7825 */ /* 0x000fc800078e02aa */
[----:B------:R-:W-:-:S04]  /*45c0*/  IMAD.WIDE R170, R88, 0x2, R168 ;  /* 0x0000000258aa7825 */ /* 0x000fc800078e02a8 */
[----:B------:R-:W-:Y:S01]  /*45d0*/  IMAD.WIDE R168, R88, 0x2, R166 ;  /* 0x0000000258a87825 */ /* 0x000fe200078e02a6 */
[----:B------:R-:W-:Y:S03]  /*45e0*/  HGMMA.64x64x16.F32.BF16 R24, gdesc[UR24].tnspA, R24, gsb0 ;  /* 0x20e00000181879f0 */ /* 0x000fe60008001818 */
[----:B------:R-:W-:Y:S02]  /*45f0*/  VIADD R174, R174, 0xffffffff ;  /* 0xffffffffaeae7836 */ /* 0x000fe40000000000 */
[----:B------:R-:W-:-:S04]  /*4600*/  IMAD.WIDE R166, R88, 0x2, R164 ;  /* 0x0000000258a67825 */ /* 0x000fc800078e02a4 */
[----:B------:R-:W-:Y:S01]  /*4610*/  IMAD.WIDE R164, R88, 0x2, R162 ;  /* 0x0000000258a47825 */ /* 0x000fe200078e02a2 */
[----:B------:R-:W-:-:S03]  /*4620*/  ISETP.NE.U32.AND P0, PT, R174, RZ, PT ;  /* 0x000000ffae00720c */ /* 0x000fc60003f05070 */
[----:B------:R-:W-:-:S04]  /*4630*/  IMAD.WIDE R162, R88, 0x2, R160 ;  /* 0x0000000258a27825 */ /* 0x000fc800078e02a0 */
        /* <DEDUP_REMOVED lines=8> */
[----:B0-----:R-:W-:-:S04]  /*46c0*/  IMAD.WIDE R216, R88, 0x2, R140 ;  /* 0x0000000258d87825 */ /* 0x001fc800078e028c */
[----:B------:R-:W-:-:S04]  /*46d0*/  IMAD.WIDE R144, R88, 0x2, R142 ;  /* 0x0000000258907825 */ /* 0x000fc800078e028e */
[----:B------:R-:W-:-:S04]  /*46e0*/  IMAD.WIDE R140, R88, 0x2, R138 ;  /* 0x00000002588c7825 */ /* 0x000fc800078e028a */
[----:B------:R-:W-:-:S04]  /*46f0*/  IMAD.WIDE R142, R88, 0x2, R134 ;  /* 0x00000002588e7825 */ /* 0x000fc800078e0286 */
[----:B------:R-:W-:Y:S01]  /*4700*/  IMAD.WIDE R138, R88, 0x2, R126 ;  /* 0x00000002588a7825 */ /* 0x000fe200078e027e */
[----:B------:R-:W-:-:S03]  /*4710*/  UIADD3 UR16, UR16, -0x40, URZ ;  /* 0xffffffc010107890 */ /* 0x000fc6000fffe03f */
[----:B------:R-:W-:-:S04]  /*4720*/  IMAD.WIDE R134, R88, 0x2, R128 ;  /* 0x0000000258867825 */ /* 0x000fc800078e0280 */
[----:B------:R-:W-:-:S04]  /*4730*/  IMAD.WIDE R126, R88, 0x2, R124 ;  /* 0x00000002587e7825 */ /* 0x000fc800078e027c */
[----:B------:R-:W-:Y:S01]  /*4740*/  IMAD.WIDE R128, R88, 0x2, R118 ;  /* 0x0000000258807825 */ /* 0x000fe200078e0276 */
[----:B------:R-:W-:-:S03]  /*4750*/  WARPGROUP.DEPBAR.LE gsb0, 0x0 ;  /* 0x00008000000079c5 */ /* 0x000fc60000010000 */
[----:B------:R-:W-:-:S04]  /*4760*/  IMAD.WIDE R124, R88, 0x2, R112 ;  /* 0x00000002587c7825 */ /* 0x000fc800078e0270 */
[----:B------:R-:W-:-:S04]  /*4770*/  IMAD.WIDE R214, R88, 0x2, R136 ;  /* 0x0000000258d67825 */ /* 0x000fc800078e0288 */
[----:B-1----:R-:W-:-:S04]  /*4780*/  IMAD.WIDE R210, R88, 0x2, R132 ;  /* 0x0000000258d27825 */ /* 0x002fc800078e0284 */
[----:B------:R-:W-:-:S04]  /*4790*/  IMAD.WIDE R122, R88, 0x2, R122 ;  /* 0x00000002587a7825 */ /* 0x000fc800078e027a */
[----:B------:R-:W-:-:S04]  /*47a0*/  IMAD.WIDE R114, R88, 0x2, R114 ;  /* 0x0000000258727825 */ /* 0x000fc800078e0272 */
[----:B------:R-:W-:-:S04]  /*47b0*/  IMAD.WIDE R116, R88, 0x2, R116 ;  /* 0x0000000258747825 */ /* 0x000fc800078e0274 */
[----:B------:R-:W-:-:S04]  /*47c0*/  IMAD.WIDE R132, R88, 0x2, R130 ;  /* 0x0000000258847825 */ /* 0x000fc800078e0282 */
[----:B------:R-:W-:Y:S02]  /*47d0*/  IMAD.MOV.U32 R130, RZ, RZ, R128 ;  /* 0x000000ffff827224 */ /* 0x000fe400078e0080 */
[----:B------:R-:W-:Y:S02]  /*47e0*/  IMAD.MOV.U32 R186, RZ, RZ, R124 ;  /* 0x000000ffffba7224 */ /* 0x000fe400078e007c */
[----:B--2---:R-:W-:Y:S02]  /*47f0*/  IMAD.MOV.U32 R218, RZ, RZ, R217 ;  /* 0x000000ffffda7224 */ /* 0x004fe400078e00d9 */
[----:B------:R-:W-:Y:S02]  /*4800*/  IMAD.MOV.U32 R212, RZ, RZ, R215 ;  /* 0x000000ffffd47224 */ /* 0x000fe400078e00d7 */
[----:B------:R-:W-:Y:S02]  /*4810*/  IMAD.MOV.U32 R208, RZ, RZ, R211 ;  /* 0x000000ffffd07224 */ /* 0x000fe400078e00d3 */
[----:B------:R-:W-:-:S04]  /*4820*/  IMAD.WIDE R136, R88, 0x2, R120 ;  /* 0x0000000258887825 */ /* 0x000fc800078e0278 */
[----:B------:R-:W-:Y:S02]  /*4830*/  IMAD.MOV.U32 R128, RZ, RZ, R122 ;  /* 0x000000ffff807224 */ /* 0x000fe400078e007a */
[----:B------:R-:W-:Y:S02]  /*4840*/  IMAD.MOV.U32 R131, RZ, RZ, R123 ;  /* 0x000000ffff837224 */ /* 0x000fe400078e007b */
[----:B------:R-:W-:-:S04]  /*4850*/  IMAD.WIDE R110, R107, 0x2, R110 ;  /* 0x000000026b6e7825 */ /* 0x000fc800078e026e */
[----:B------:R-:W-:Y:S02]  /*4860*/  IMAD.MOV.U32 R192, RZ, RZ, R114 ;  /* 0x000000ffffc07224 */ /* 0x000fe400078e0072 */
[----:B------:R-:W-:Y:S02]  /*4870*/  IMAD.MOV.U32 R190, RZ, RZ, R115 ;  /* 0x000000ffffbe7224 */ /* 0x000fe400078e0073 */
[----:B------:R-:W-:Y:S02]  /*4880*/  IMAD.MOV.U32 R124, RZ, RZ, R116 ;  /* 0x000000ffff7c7224 */ /* 0x000fe400078e0074 */
[----:B------:R-:W-:Y:S01]  /*4890*/  IMAD.MOV.U32 R188, RZ, RZ, R117 ;  /* 0x000000ffffbc7224 */ /* 0x000fe200078e0075 */
[----:B---3--:R-:W-:Y:S06]  /*48a0*/  @P0 BRA `(.L_x_1) ;  /* 0xffffffe400400947 */ /* 0x008fec000383ffff */
[----:B------:R-:W-:Y:S02]  /*48b0*/  F2FP.BF16.F32.PACK_AB R51, R55, R51 ;  /* 0x000000333733723e */ /* 0x000fe400000010ff */
[----:B------:R-:W-:Y:S02]  /*48c0*/  F2FP.BF16.F32.PACK_AB R50, R54, R50 ;  /* 0x000000323632723e */ /* 0x000fe400000010ff */
[----:B------:R-:W-:Y:S02]  /*48d0*/  F2FP.BF16.F32.PACK_AB R49, R53, R49 ;  /* 0x000000313531723e */ /* 0x000fe400000010ff */
[----:B------:R-:W-:Y:S02]  /*48e0*/  F2FP.BF16.F32.PACK_AB R48, R52, R48 ;  /* 0x000000303430723e */ /* 0x000fe400000010ff */
[----:B------:R-:W-:Y:S02]  /*48f0*/  F2FP.BF16.F32.PACK_AB R43, R47, R43 ;  /* 0x0000002b2f2b723e */ /* 0x000fe400000010ff */
[----:B------:R-:W-:-:S02]  /*4900*/  F2FP.BF16.F32.PACK_AB R42, R46, R42 ;  /* 0x0000002a2e2a723e */ /* 0x000fc400000010ff */
        /* <DEDUP_REMOVED lines=9> */
[----:B------:R-:W-:-:S07]  /*49a0*/  F2FP.BF16.F32.PACK_AB R24, R28, R24 ;  /* 0x000000181c18723e */ /* 0x000fce00000010ff */
.L_x_0:
[----:B------:R-:W-:Y:S01]  /*49b0*/  BAR.SYNC.DEFER_BLOCKING 0x0 ;  /* 0x0000000000007b1d */ /* 0x000fe20000010000 */
[C---:B------:R-:W-:Y:S02]  /*49c0*/  IMAD.SHL.U32 R2, R73.reuse, 0x80, RZ ;  /* 0x0000008049027824 */ /* 0x040fe400078e00ff */
[C---:B------:R-:W-:Y:S02]  /*49d0*/  IMAD.SHL.U32 R0, R73.reuse, 0x10, RZ ;  /* 0x0000001049007824 */ /* 0x040fe400078e00ff */
[----:B------:R-:W-:Y:S01]  /*49e0*/  IMAD.SHL.U32 R73, R73, 0x8, RZ ;  /* 0x0000000849497824 */ /* 0x000fe200078e00ff */
[----:B------:R-:W-:Y:S01]  /*49f0*/  LOP3.LUT R3, R2, 0x400, RZ, 0xc0, !PT ;  /* 0x0000040002037812 */ /* 0x000fe200078ec0ff */
[----:B------:R-:W-:Y:S01]  /*4a00*/  ULDC.64 UR6, c[0x0][0x228] ;  /* 0x00008a0000067ab9 */ /* 0x000fe20000000a00 */
[----:B------:R-:W-:Y:S01]  /*4a10*/  LOP3.LUT R2, R0, 0x70, RZ, 0xc0, !PT ;  /* 0x0000007000027812 */ /* 0x000fe200078ec0ff */
[----:B------:R-:W-:Y:S01]  /*4a20*/  ULDC UR4, c[0x0][0x244] ;  /* 0x0000910000047ab9 */ /* 0x000fe20000000800 */
[----:B------:R-:W-:-:S02]  /*4a30*/  LOP3.LUT R73, R73, 0x380, RZ, 0xc0, !PT ;  /* 0x0000038049497812 */ /* 0x000fc400078ec0ff */
[----:B------:R-:W-:Y:S02]  /*4a40*/  IADD3 R2, R3, UR12, R2 ;  /* 0x0000000c03027c10 */ /* 0x000fe4000fffe002 */
[----:B------:R-:W-:Y:S02]  /*4a50*/  LOP3.LUT R44, R0, 0x7f0, RZ, 0xc0, !PT ;  /* 0x000007f0002c7812 */ /* 0x000fe400078ec0ff */
[C---:B------:R-:W-:Y:S01]  /*4a60*/  ISETP.GE.AND P0, PT, R6.reuse, UR6, PT ;  /* 0x0000000606007c0c */ /* 0x040fe2000bf06270 */
[----:B------:R-:W-:Y:S01]  /*4a70*/  IMAD.IADD R73, R73, 0x1, R2 ;  /* 0x0000000149497824 */ /* 0x000fe200078e0202 */
[----:B------:R-:W-:Y:S01]  /*4a80*/  ULDC UR6, c[0x0][0x248] ;  /* 0x0000920000067ab9 */ /* 0x000fe20000000800 */
[----:B------:R-:W-:Y:S01]  /*4a90*/  IMAD R6, R6, UR4, RZ ;  /* 0x0000000406067c24 */ /* 0x000fe2000f8e02ff */
[----:B------:R-:W-:Y:S01]  /*4aa0*/  ULDC.64 UR4, c[0x0][0x220] ;  /* 0x0000880000047ab9 */ /* 0x000fe20000000a00 */
[C---:B------:R-:W-:Y:S01]  /*4ab0*/  ISETP.LT.AND P1, PT, R70.reuse, UR7, !P0 ;  /* 0x0000000746007c0c */ /* 0x040fe2000c721270 */
[----:B------:R-:W-:Y:S01]  /*4ac0*/  IMAD R70, R70, UR6, RZ ;  /* 0x0000000646467c24 */ /* 0x000fe2000f8e02ff */
[C---:B------:R-:W-:Y:S01]  /*4ad0*/  ISETP.LT.AND P4, PT, R69.reuse, UR7, !P0 ;  /* 0x0000000745007c0c */ /* 0x040fe2000c781270 */
[----:B------:R-:W-:Y:S01]  /*4ae0*/  STSM.16.M88.4 [R73], R24 ;  /* 0x0000001849007844 */ /* 0x000fe20000000200 */
[----:B------:R-:W-:Y:S01]  /*4af0*/  BAR.SYNC.DEFER_BLOCKING 0x0 ;  /* 0x0000000000007b1d */ /* 0x000fe20000010000 */
[----:B------:R-:W-:Y:S01]  /*4b00*/  LEA R53, P2, R6, UR4, 0x1 ;  /* 0x0000000406357c11 */ /* 0x000fe2000f8408ff */
[----:B------:R-:W-:-:S03]  /*4b10*/  IMAD R69, R69, UR6, RZ ;  /* 0x0000000645457c24 */ /* 0x000fc6000f8e02ff */
[----:B------:R-:W-:Y:S02]  /*4b20*/  LEA.HI.X.SX32 R55, R6, UR5, 0x1, P2 ;  /* 0x0000000506377c11 */ /* 0x000fe400090f0eff */
[CC--:B------:R-:W-:Y:S02]  /*4b30*/  LEA R2, P2, R70.reuse, R53.reuse, 0x1 ;  /* 0x0000003546027211 */ /* 0x0c0fe400078408ff */
[C---:B------:R-:W-:Y:S02]  /*4b40*/  LEA R4, P3, R69.reuse, R53, 0x1 ;  /* 0x0000003545047211 */ /* 0x040fe400078608ff */
[-C--:B------:R-:W-:Y:S02]  /*4b50*/  LEA.HI.X.SX32 R3, R70, R55.reuse, 0x1, P2 ;  /* 0x0000003746037211 */ /* 0x080fe400010f0eff */
[C---:B------:R-:W-:Y:S01]  /*4b60*/  ISETP.LT.AND P2, PT, R68.reuse, UR7, !P0 ;  /* 0x0000000744007c0c */ /* 0x040fe2000c741270 */
[----:B------:R-:W-:Y:S01]  /*4b70*/  IMAD R68, R68, UR6, RZ ;  /* 0x0000000644447c24 */ /* 0x000fe2000f8e02ff */
[----:B------:R-:W-:-:S02]  /*4b80*/  LEA.HI.X.SX32 R5, R69, R55, 0x1, P3 ;  /* 0x0000003745057211 */ /* 0x000fc400018f0eff */
[C---:B------:R-:W-:Y:S01]  /*4b90*/  ISETP.LT.AND P3, PT, R67.reuse, UR7, !P0 ;  /* 0x0000000743007c0c */ /* 0x040fe2000c761270 */
[----:B------:R-:W-:Y:S01]  /*4ba0*/  IMAD R67, R67, UR6, RZ ;  /* 0x0000000643437c24 */ /* 0x000fe2000f8e02ff */
[----:B------:R-:W0:Y:S01]  /*4bb0*/  LDS.128 R32, [R44+UR12] ;  /* 0x0000000c2c207984 */ /* 0x000e220008000c00 */
[----:B------:R-:W-:Y:S06]  /*4bc0*/  BAR.SYNC.DEFER_BLOCKING 0x0 ;  /* 0x0000000000007b1d */ /* 0x000fec0000010000 */
[----:B------:R1:W-:Y:S02]  /*4bd0*/  STSM.16.M88.4 [R73], R36 ;  /* 0x0000002449007844 */ /* 0x0003e40000000200 */
[----:B------:R-:W-:Y:S01]  /*4be0*/  BAR.SYNC.DEFER_BLOCKING 0x0 ;  /* 0x0000000000007b1d */ /* 0x000fe20000010000 */
[----:B0-----:R-:W-:-:S02]  /*4bf0*/  PRMT R0, R32, 0x7632, R0 ;  /* 0x0000763220007816 */ /* 0x001fc40000000000 */
[----:B------:R-:W-:Y:S02]  /*4c00*/  PRMT R6, R34, 0x7632, R6 ;  /* 0x0000763222067816 */ /* 0x000fe40000000006 */
[----:B-1----:R-:W-:-:S04]  /*4c10*/  LEA R38, P5, R67, R53, 0x1 ;  /* 0x0000003543267211 */ /* 0x002fc800078a08ff */
[----:B------:R-:W-:Y:S01]  /*4c20*/  LEA.HI.X.SX32 R39, R67, R55, 0x1, P5 ;  /* 0x0000003743277211 */ /* 0x000fe200028f0eff */
[----:B------:R-:W0:Y:S01]  /*4c30*/  LDS.128 R28, [R44+UR12] ;  /* 0x0000000c2c1c7984 */ /* 0x000e220008000c00 */
[----:B------:R-:W-:Y:S06]  /*4c40*/  BAR.SYNC.DEFER_BLOCKING 0x0 ;  /* 0x0000000000007b1d */ /* 0x000fec0000010000 */
[----:B------:R-:W-:Y:S02]  /*4c50*/  STSM.16.M88.4 [R73], R40 ;  /* 0x0000002849007844 */ /* 0x000fe40000000200 */
[----:B------:R-:W-:Y:S06]  /*4c60*/  BAR.SYNC.DEFER_BLOCKING 0x0 ;  /* 0x0000000000007b1d */ /* 0x000fec0000010000 */
[----:B------:R-:W1:Y:S02]  /*4c70*/  LDS.128 R24, [R44+UR12] ;  /* 0x0000000c2c187984 */ /* 0x000e640008000c00 */
[----:B------:R-:W-:Y:S06]  /*4c80*/  BAR.SYNC.DEFER_BLOCKING 0x0 ;  /* 0x0000000000007b1d */ /* 0x000fec0000010000 */
[----:B------:R-:W-:Y:S02]  /*4c90*/  STSM.16.M88.4 [R73], R48 ;  /* 0x0000003049007844 */ /* 0x000fe40000000200 */
[----:B------:R-:W-:Y:S06]  /*4ca0*/  BAR.SYNC.DEFER_BLOCKING 0x0 ;  /* 0x0000000000007b1d */ /* 0x000fec0000010000 */
[----:B------:R2:W-:Y:S01]  /*4cb0*/  @P1 STG.E.U16 desc[UR14][R2.64], R32 ;  /* 0x0000002002001986 */ /* 0x0005e2000c10150e */
[----:B------:R-:W-:-:S03]  /*4cc0*/  LEA R36, P1, R68, R53, 0x1 ;  /* 0x0000003544247211 */ /* 0x000fc600078208ff */
[----:B------:R3:W-:Y:S01]  /*4cd0*/  @P4 STG.E.U16 desc[UR14][R4.64], R33 ;  /* 0x0000002104004986 */ /* 0x0007e2000c10150e */
[C---:B------:R-:W-:Y:S01]  /*4ce0*/  ISETP.LT.AND P4, PT, R66.reuse, UR7, !P0 ;  /* 0x0000000742007c0c */ /* 0x040fe2000c781270 */
[----:B------:R-:W-:Y:S01]  /*4cf0*/  IMAD R66, R66, UR6, RZ ;  /* 0x0000000642427c24 */ /* 0x000fe2000f8e02ff */
[----:B------:R-:W-:Y:S01]  /*4d00*/  LEA.HI.X.SX32 R37, R68, R55, 0x1, P1 ;  /* 0x0000003744257211 */ /* 0x000fe200008f0eff */
[----:B------:R-:W4:Y:S01]  /*4d10*/  LDS.128 R44, [R44+UR12] ;  /* 0x0000000c2c2c7984 */ /* 0x000f220008000c00 */
[C---:B------:R-:W-:Y:S01]  /*4d20*/  ISETP.LT.AND P1, PT, R65.reuse, UR7, !P0 ;  /* 0x0000000741007c0c */ /* 0x040fe2000c721270 */
[----:B------:R-:W-:Y:S01]  /*4d30*/  IMAD R65, R65, UR6, RZ ;  /* 0x0000000641417c24 */ /* 0x000fe2000f8e02ff */
[CC--:B--2---:R-:W-:Y:S01]  /*4d40*/  LEA R2, P6, R66.reuse, R53.reuse, 0x1 ;  /* 0x0000003542027211 */ /* 0x0c4fe200078c08ff */
[----:B------:R-:W-:Y:S03]  /*4d50*/  @P2 STG.E.U16 desc[UR14][R36.64], R34 ;  /* 0x0000002224002986 */ /* 0x000fe6000c10150e */
[----:B---3--:R-:W-:Y:S01]  /*4d60*/  LEA R4, P2, R65, R53, 0x1 ;  /* 0x0000003541047211 */ /* 0x008fe200078408ff */
[----:B------:R2:W-:Y:S01]  /*4d70*/  @P3 STG.E.U16 desc[UR14][R38.64], R35 ;  /* 0x0000002326003986 */ /* 0x0005e2000c10150e */
[----:B------:R-:W-:-:S02]  /*4d80*/  LEA.HI.X.SX32 R3, R66, R55, 0x1, P6 ;  /* 0x0000003742037211 */ /* 0x000fc400030f0eff */
[----:B------:R-:W-:Y:S02]  /*4d90*/  LEA.HI.X.SX32 R5, R65, R55, 0x1, P2 ;  /* 0x0000003741057211 */ /* 0x000fe400010f0eff */
[C---:B------:R-:W-:Y:S01]  /*4da0*/  ISETP.LT.AND P2, PT, R64.reuse, UR7, !P0 ;  /* 0x0000000740007c0c */ /* 0x040fe2000c741270 */
[----:B------:R-:W-:Y:S01]  /*4db0*/  IMAD R64, R64, UR6, RZ ;  /* 0x0000000640407c24 */ /* 0x000fe2000f8e02ff */
[----:B------:R3:W-:Y:S01]  /*4dc0*/  @P4 STG.E.U16 desc[UR14][R2.64], R0 ;  /* 0x0000000002004986 */ /* 0x0007e2000c10150e */
[----:B------:R-:W-:Y:S02]  /*4dd0*/  PRMT R33, R33, 0x7632, R33 ;  /* 0x0000763221217816 */ /* 0x000fe40000000021 */
[C---:B------:R-:W-:Y:S01]  /*4de0*/  ISETP.LT.AND P4, PT, R63.reuse, UR7, !P0 ;  /* 0x000000073f007c0c */ /* 0x040fe2000c781270 */
[----:B------:R-:W-:Y:S01]  /*4df0*/  IMAD R63, R63, UR6, RZ ;  /* 0x000000063f3f7c24 */ /* 0x000fe2000f8e02ff */
[C---:B------:R-:W-:Y:S01]  /*4e00*/  ISETP.LT.AND P3, PT, R62.reuse, UR7, !P0 ;  /* 0x000000073e007c0c */ /* 0x040fe2000c761270 */
[----:B------:R-:W-:Y:S01]  /*4e10*/  IMAD R62, R62, UR6, RZ ;  /* 0x000000063e3e7c24 */ /* 0x000fe2000f8e02ff */
[-C--:B------:R-:W-:Y:S01]  /*4e20*/  LEA R32, P6, R64, R53.reuse, 0x1 ;  /* 0x0000003540207211 */ /* 0x080fe200078c08ff */
[----:B------:R5:W-:Y:S01]  /*4e30*/  @P1 STG.E.U16 desc[UR14][R4.64], R33 ;  /* 0x0000002104001986 */ /* 0x000be2000c10150e */
[C---:B------:R-:W-:Y:S01]  /*4e40*/  ISETP.LT.AND P1, PT, R61.reuse, UR7, !P0 ;  /* 0x000000073d007c0c */ /* 0x040fe2000c721270 */
[----:B------:R-:W-:Y:S01]  /*4e50*/  IMAD R61, R61, UR6, RZ ;  /* 0x000000063d3d7c24 */ /* 0x000fe2000f8e02ff */
[----:B--2---:R-:W-:Y:S01]  /*4e60*/  PRMT R35, R35, 0x7632, R35 ;  /* 0x0000763223237816 */ /* 0x004fe20000000023 */
[----:B---3--:R-:W-:Y:S01]  /*4e70*/  IMAD R0, R22, UR6, RZ ;  /* 0x0000000616007c24 */ /* 0x008fe2000f8e02ff */
[----:B------:R-:W-:-:S04]  /*4e80*/  LEA R2, P5, R63, R53, 0x1 ;  /* 0x000000353f027211 */ /* 0x000fc800078a08ff */
[----:B------:R-:W-:Y:S02]  /*4e90*/  LEA.HI.X.SX32 R3, R63, R55, 0x1, P5 ;  /* 0x000000373f037211 */ /* 0x000fe400028f0eff */
[----:B------:R-:W-:Y:S02]  /*4ea0*/  LEA R34, P5, R61, R53, 0x1 ;  /* 0x000000353d227211 */ /* 0x000fe400078a08ff */
[----:B-----5:R-:W-:Y:S02]  /*4eb0*/  LEA.HI.X.SX32 R33, R64, R55, 0x1, P6 ;  /* 0x0000003740217211 */ /* 0x020fe400030f0eff */
[----:B------:R-:W-:-:S03]  /*4ec0*/  LEA R4, P6, R62, R53, 0x1 ;  /* 0x000000353e047211 */ /* 0x000fc600078c08ff */
[----:B------:R2:W-:Y:S01]  /*4ed0*/  @P2 STG.E.U16 desc[UR14][R32.64], R6 ;  /* 0x0000000620002986 */ /* 0x0005e2000c10150e */
[----:B------:R-:W-:Y:S02]  /*4ee0*/  LEA.HI.X.SX32 R5, R62, R55, 0x1, P6 ;  /* 0x000000373e057211 */ /* 0x000fe400030f0eff */
[C---:B------:R-:W-:Y:S01]  /*4ef0*/  ISETP.LT.AND P2, PT, R59.reuse, UR7, !P0 ;  /* 0x000000073b007c0c */ /* 0x040fe2000c741270 */
[----:B------:R3:W-:Y:S01]  /*4f00*/  @P4 STG.E.U16 desc[UR14][R2.64], R35 ;  /* 0x0000002302004986 */ /* 0x0007e2000c10150e */
[----:B------:R-:W-:Y:S01]  /*4f10*/  IMAD R59, R59, UR6, RZ ;  /* 0x000000063b3b7c24 */ /* 0x000fe2000f8e02ff */
[C---:B------:R-:W-:Y:S01]  /*4f20*/  ISETP.LT.AND P4, PT, R58.reuse, UR7, !P0 ;  /* 0x000000073a007c0c */ /* 0x040fe2000c781270 */
[----:B------:R-:W-:Y:S01]  /*4f30*/  IMAD R58, R58, UR6, RZ ;  /* 0x000000063a3a7c24 */ /* 0x000fe2000f8e02ff */
[----:B0-----:R0:W-:Y:S01]  /*4f40*/  @P3 STG.E.U16 desc[UR14][R4.64], R28 ;  /* 0x0000001c04003986 */ /* 0x0011e2000c10150e */
[C---:B------:R-:W-:Y:S01]  /*4f50*/  ISETP.LT.AND P3, PT, R60.reuse, UR7, !P0 ;  /* 0x000000073c007c0c */ /* 0x040fe2000c761270 */
[----:B------:R-:W-:Y:S01]  /*4f60*/  IMAD R60, R60, UR6, RZ ;  /* 0x000000063c3c7c24 */ /* 0x000fe2000f8e02ff */
[----:B--2---:R-:W-:-:S02]  /*4f70*/  PRMT R6, R28, 0x7632, R6 ;  /* 0x000076321c067816 */ /* 0x004fc40000000006 */
[----:B------:R-:W-:Y:S02]  /*4f80*/  PRMT R32, R30, 0x7632, R32 ;  /* 0x000076321e207816 */ /* 0x000fe40000000020 */
[----:B---3--:R-:W-:Y:S02]  /*4f90*/  LEA.HI.X.SX32 R35, R61, R55, 0x1, P5 ;  /* 0x000000373d237211 */ /* 0x008fe400028f0eff */
[CC--:B------:R-:W-:Y:S02]  /*4fa0*/  LEA R2, P5, R59.reuse, R53.reuse, 0x1 ;  /* 0x000000353b027211 */ /* 0x0c0fe400078a08ff */
[-C--:B0-----:R-:W-:Y:S01]  /*4fb0*/  LEA R4, P6, R58, R53.reuse, 0x1 ;  /* 0x000000353a047211 */ /* 0x081fe200078c08ff */
[----:B------:R-:W-:Y:S01]  /*4fc0*/  @P1 STG.E.U16 desc[UR14][R34.64], R29 ;  /* 0x0000001d22001986 */ /* 0x000fe2000c10150e */
[----:B------:R-:W-:Y:S02]  /*4fd0*/  LEA R36, P1, R60, R53, 0x1 ;  /* 0x000000353c247211 */ /* 0x000fe400078208ff */
[----:B------:R-:W-:-:S02]  /*4fe0*/  LEA.HI.X.SX32 R3, R59, R55, 0x1, P5 ;  /* 0x000000373b037211 */ /* 0x000fc400028f0eff */
[-C--:B------:R-:W-:Y:S02]  /*4ff0*/  LEA.HI.X.SX32 R37, R60, R55.reuse, 0x1, P1 ;  /* 0x000000373c257211 */ /* 0x080fe400008f0eff */
[C---:B------:R-:W-:Y:S01]  /*5000*/  ISETP.LT.AND P1, PT, R57.reuse, UR7, !P0 ;  /* 0x0000000739007c0c */ /* 0x040fe2000c721270 */
[----:B------:R-:W-:Y:S01]  /*5010*/  IMAD R57, R57, UR6, RZ ;  /* 0x0000000639397c24 */ /* 0x000fe2000f8e02ff */
[----:B------:R-:W-:Y:S01]  /*5020*/  LEA.HI.X.SX32 R5, R58, R55, 0x1, P6 ;  /* 0x000000373a057211 */ /* 0x000fe200030f0eff */
[----:B------:R-:W-:Y:S03]  /*5030*/  @P3 STG.E.U16 desc[UR14][R36.64], R30 ;  /* 0x0000001e24003986 */ /* 0x000fe6000c10150e */
[----:B------:R-:W-:Y:S01]  /*5040*/  LEA R28, P3, R57, R53, 0x1 ;  /* 0x00000035391c7211 */ /* 0x000fe200078608ff */
[----:B------:R0:W-:Y:S01]  /*5050*/  @P2 STG.E.U16 desc[UR14][R2.64], R31 ;  /* 0x0000001f02002986 */ /* 0x0001e2000c10150e */
[C---:B------:R-:W-:Y:S01]  /*5060*/  ISETP.LT.AND P2, PT, R56.reuse, UR7, !P0 ;  /* 0x0000000738007c0c */ /* 0x040fe2000c741270 */
[----:B------:R-:W-:-:S02]  /*5070*/  IMAD R56, R56, UR6, RZ ;  /* 0x0000000638387c24 */ /* 0x000fc4000f8e02ff */
[----:B------:R2:W-:Y:S01]  /*5080*/  @P4 STG.E.U16 desc[UR14][R4.64], R6 ;  /* 0x0000000604004986 */ /* 0x0005e2000c10150e */
[C---:B------:R-:W-:Y:S01]  /*5090*/  ISETP.LT.AND P4, PT, R23.reuse, UR7, !P0 ;  /* 0x0000000717007c0c */ /* 0x040fe2000c781270 */
[----:B------:R-:W-:Y:S01]  /*50a0*/  IMAD R23, R23, UR6, RZ ;  /* 0x0000000617177c24 */ /* 0x000fe2000f8e02ff */
[----:B0-----:R-:W-:Y:S02]  /*50b0*/  PRMT R3, R29, 0x7632, R3 ;  /* 0x000076321d037816 */ /* 0x001fe40000000003 */
[----:B------:R-:W-:Y:S02]  /*50c0*/  LEA.HI.X.SX32 R29, R57, R55, 0x1, P3 ;  /* 0x00000037391d7211 */ /* 0x000fe400018f0eff */
[-C--:B------:R-:W-:Y:S01]  /*50d0*/  LEA R2, P6, R56, R53.reuse, 0x1 ;  /* 0x0000003538027211 */ /* 0x080fe200078c08ff */
[----:B--2---:R-:W-:Y:S01]  /*50e0*/  IMAD R6, R18, UR6, RZ ;  /* 0x0000000612067c24 */ /* 0x004fe2000f8e02ff */
[----:B------:R-:W-:Y:S01]  /*50f0*/  ISETP.LT.AND P3, PT, R22, UR7, !P0 ;  /* 0x0000000716007c0c */ /* 0x000fe2000c761270 */
[----:B------:R0:W-:Y:S01]  /*5100*/  @P1 STG.E.U16 desc[UR14][R28.64], R3 ;  /* 0x000000031c001986 */ /* 0x0001e2000c10150e */
[C---:B------:R-:W-:Y:S01]  /*5110*/  ISETP.LT.AND P1, PT, R21.reuse, UR7, !P0 ;  /* 0x0000000715007c0c */ /* 0x040fe2000c721270 */
[----:B------:R-:W-:Y:S01]  /*5120*/  IMAD R21, R21, UR6, RZ ;  /* 0x0000000615157c24 */ /* 0x000fe2000f8e02ff */
[----:B------:R-:W-:-:S02]  /*5130*/  LEA R4, P5, R23, R53, 0x1 ;  /* 0x0000003517047211 */ /* 0x000fc400078a08ff */
[----:B------:R-:W-:Y:S02]  /*5140*/  PRMT R31, R31, 0x7632, R31 ;  /* 0x000076321f1f7816 */ /* 0x000fe4000000001f */
[-C--:B------:R-:W-:Y:S02]  /*5150*/  LEA.HI.X.SX32 R5, R23, R55.reuse, 0x1, P5 ;  /* 0x0000003717057211 */ /* 0x080fe400028f0eff */
[----:B0-----:R-:W-:Y:S02]  /*5160*/  LEA.HI.X.SX32 R3, R56, R55, 0x1, P6 ;  /* 0x0000003738037211 */ /* 0x001fe400030f0eff */
[CC--:B------:R-:W-:Y:S02]  /*5170*/  LEA R22, P6, R0.reuse, R53.reuse, 0x1 ;  /* 0x0000003500167211 */ /* 0x0c0fe400078c08ff */
[C---:B------:R-:W-:Y:S01]  /*5180*/  LEA R28, P5, R21.reuse, R53, 0x1 ;  /* 0x00000035151c7211 */ /* 0x040fe200078a08ff */
[----:B------:R0:W-:Y:S01]  /*5190*/  @P2 STG.E.U16 desc[UR14][R2.64], R32 ;  /* 0x0000002002002986 */ /* 0x0001e2000c10150e */
[-C--:B------:R-:W-:Y:S01]  /*51a0*/  LEA.HI.X.SX32 R23, R0, R55.reuse, 0x1, P6 ;  /* 0x0000003700177211 */ /* 0x080fe200030f0eff */
[C---:B------:R-:W-:Y:S01]  /*51b0*/  IMAD R0, R20.reuse, UR6, RZ ;  /* 0x0000000614007c24 */ /* 0x040fe2000f8e02ff */
[----:B------:R-:W-:Y:S01]  /*51c0*/  ISETP.LT.AND P2, PT, R20, UR7, !P0 ;  /* 0x0000000714007c0c */ /* 0x000fe2000c741270 */
[----:B------:R2:W-:Y:S01]  /*51d0*/  @P4 STG.E.U16 desc[UR14][R4.64], R31 ;  /* 0x0000001f04004986 */ /* 0x0005e2000c10150e */
[----:B------:R-:W-:-:S02]  /*51e0*/  LEA.HI.X.SX32 R29, R21, R55, 0x1, P5 ;  /* 0x00000037151d7211 */ /* 0x000fc400028f0eff */
[C---:B------:R-:W-:Y:S01]  /*51f0*/  LEA R20, P6, R0.reuse, R53, 0x1 ;  /* 0x0000003500147211 */ /* 0x040fe200078c08ff */
[----:B-1----:R1:W-:Y:S01]  /*5200*/  @P3 STG.E.U16 desc[UR14][R22.64], R24 ;  /* 0x0000001816003986 */ /* 0x0023e2000c10150e */
[C---:B------:R-:W-:Y:S01]  /*5210*/  ISETP.LT.AND P3, PT, R19.reuse, UR7, !P0 ;  /* 0x0000000713007c0c */ /* 0x040fe2000c761270 */
[----:B------:R-:W-:Y:S01]  /*5220*/  IMAD R19, R19, UR6, RZ ;  /* 0x0000000613137c24 */ /* 0x000fe2000f8e02ff */
[C---:B------:R-:W-:Y:S01]  /*5230*/  ISETP.LT.AND P4, PT, R17.reuse, UR7, !P0 ;  /* 0x0000000711007c0c */ /* 0x040fe2000c781270 */
[----:B------:R3:W-:Y:S01]  /*5240*/  @P1 STG.E.U16 desc[UR14][R28.64], R25 ;  /* 0x000000191c001986 */ /* 0x0007e2000c10150e */
[----:B------:R-:W-:Y:S01]  /*5250*/  LEA.HI.X.SX32 R21, R0, R55, 0x1, P6 ;  /* 0x0000003700157211 */ /* 0x000fe200030f0eff */
[----:B------:R-:W-:Y:S01]  /*5260*/  IMAD R17, R17, UR6, RZ ;  /* 0x0000000611117c24 */ /* 0x000fe2000f8e02ff */
[----:B------:R-:W-:Y:S01]  /*5270*/  ISETP.LT.AND P1, PT, R18, UR7, !P0 ;  /* 0x0000000712007c0c */ /* 0x000fe2000c721270 */
[----:B------:R-:W-:Y:S01]  /*5280*/  IMAD R0, R14, UR6, RZ ;  /* 0x000000060e007c24 */ /* 0x000fe2000f8e02ff */
[-C--:B0-----:R-:W-:Y:S01]  /*5290*/  LEA R2, P5, R19, R53.reuse, 0x1 ;  /* 0x0000003513027211 */ /* 0x081fe200078a08ff */
[----:B------:R-:W-:Y:S01]  /*52a0*/  @P2 STG.E.U16 desc[UR14][R20.64], R26 ;  /* 0x0000001a14002986 */ /* 0x000fe2000c10150e */
[----:B--2---:R-:W-:-:S02]  /*52b0*/  LEA R4, P6, R6, R53, 0x1 ;  /* 0x0000003506047211 */ /* 0x004fc400078c08ff */
[----:B------:R-:W-:Y:S02]  /*52c0*/  LEA R18, P2, R17, R53, 0x1 ;  /* 0x0000003511127211 */ /* 0x000fe400078408ff */
[-C--:B------:R-:W-:Y:S02]  /*52d0*/  LEA.HI.X.SX32 R3, R19, R55.reuse, 0x1, P5 ;  /* 0x0000003713037211 */ /* 0x080fe400028f0eff */
[----:B-1----:R-:W-:Y:S02]  /*52e0*/  PRMT R24, R24, 0x7632, R24 ;  /* 0x0000763218187816 */ /* 0x002fe40000000018 */
[-C--:B------:R-:W-:Y:S01]  /*52f0*/  LEA.HI.X.SX32 R5, R6, R55.reuse, 0x1, P6 ;  /* 0x0000003706057211 */ /* 0x080fe200030f0eff */
[----:B------:R0:W-:Y:S01]  /*5300*/  @P3 STG.E.U16 desc[UR14][R2.64], R27 ;  /* 0x0000001b02003986 */ /* 0x0001e2000c10150e */
[----:B------:R-:W-:Y:S02]  /*5310*/  LEA.HI.X.SX32 R19, R17, R55, 0x1, P2 ;  /* 0x0000003711137211 */ /* 0x000fe400010f0eff */
[----:B---3--:R-:W-:Y:S01]  /*5320*/  PRMT R25, R25, 0x7632, R25 ;  /* 0x0000763219197816 */ /* 0x008fe20000000019 */
[----:B------:R1:W-:Y:S01]  /*5330*/  @P1 STG.E.U16 desc[UR14][R4.64], R24 ;  /* 0x0000001804001986 */ /* 0x0003e2000c10150e */
[C---:B------:R-:W-:Y:S01]  /*5340*/  ISETP.LT.AND P2, PT, R16.reuse, UR7, !P0 ;  /* 0x0000000710007c0c */ /* 0x040fe2000c741270 */
[----:B------:R-:W-:Y:S01]  /*5350*/  IMAD R16, R16, UR6, RZ ;  /* 0x0000000610107c24 */ /* 0x000fe2000f8e02ff */
[----:B------:R-:W-:Y:S01]  /*5360*/  ISETP.LT.AND P1, PT, R13, UR7, !P0 ;  /* 0x000000070d007c0c */ /* 0x000fe2000c721270 */
[----:B------:R2:W-:Y:S01]  /*5370*/  @P4 STG.E.U16 desc[UR14][R18.64], R25 ;  /* 0x0000001912004986 */ /* 0x0005e2000c10150e */
[C---:B------:R-:W-:Y:S01]  /*5380*/  ISETP.LT.AND P4, PT, R15.reuse, UR7, !P0 ;  /* 0x000000070f007c0c */ /* 0x040fe2000c781270 */
[----:B------:R-:W-:Y:S01]  /*5390*/  IMAD R15, R15, UR6, RZ ;  /* 0x000000060f0f7c24 */ /* 0x000fe2000f8e02ff */
[----:B------:R-:W-:Y:S01]  /*53a0*/  ISETP.LT.AND P3, PT, R14, UR7, !P0 ;  /* 0x000000070e007c0c */ /* 0x000fe2000c761270 */
[----:B------:R-:W-:Y:S01]  /*53b0*/  IMAD R13, R13, UR6, RZ ;  /* 0x000000060d0d7c24 */ /* 0x000fe2000f8e02ff */
[----:B0-----:R-:W-:-:S02]  /*53c0*/  LEA R2, P6, R16, R53, 0x1 ;  /* 0x0000003510027211 */ /* 0x001fc400078c08ff */
[----:B------:R-:W-:Y:S02]  /*53d0*/  PRMT R6, R26, 0x7632, R6 ;  /* 0x000076321a067816 */ /* 0x000fe40000000006 */
[----:B-1----:R-:W-:Y:S02]  /*53e0*/  LEA R4, P5, R15, R53, 0x1 ;  /* 0x000000350f047211 */ /* 0x002fe400078a08ff */
[-C--:B------:R-:W-:Y:S01]  /*53f0*/  LEA.HI.X.SX32 R3, R16, R55.reuse, 0x1, P6 ;  /* 0x0000003710037211 */ /* 0x080fe200030f0eff */
[----:B--2---:R-:W-:Y:S01]  /*5400*/  IMAD R18, R8, UR6, RZ ;  /* 0x0000000608127c24 */ /* 0x004fe2000f8e02ff */
[----:B------:R-:W-:Y:S01]  /*5410*/  PRMT R27, R27, 0x7632, R27 ;  /* 0x000076321b1b7816 */ /* 0x000fe2000000001b */
[----:B------:R-:W-:Y:S01]  /*5420*/  IMAD R19, R7, UR6, RZ ;  /* 0x0000000607137c24 */ /* 0x000fe2000f8e02ff */
[----:B------:R-:W-:Y:S01]  /*5430*/  LEA.HI.X.SX32 R5, R15, R55, 0x1, P5 ;  /* 0x000000370f057211 */ /* 0x000fe200028f0eff */
[----:B------:R-:W-:Y:S01]  /*5440*/  @P2 STG.E.U16 desc[UR14][R2.64], R6 ;  /* 0x0000000602002986 */ /* 0x000fe2000c10150e */
[----:B------:R-:W-:-:S02]  /*5450*/  LEA R14, P6, R0, R53, 0x1 ;  /* 0x00000035000e7211 */ /* 0x000fc400078c08ff */
[C---:B------:R-:W-:Y:S01]  /*5460*/  LEA R16, P5, R13.reuse, R53, 0x1 ;  /* 0x000000350d107211 */ /* 0x040fe200078a08ff */
[----:B------:R0:W-:Y:S01]  /*5470*/  @P4 STG.E.U16 desc[UR14][R4.64], R27 ;  /* 0x0000001b04004986 */ /* 0x0001e2000c10150e */
[-C--:B------:R-:W-:Y:S01]  /*5480*/  LEA.HI.X.SX32 R15, R0, R55.reuse, 0x1, P6 ;  /* 0x00000037000f7211 */ /* 0x080fe200030f0eff */
[----:B------:R-:W-:Y:S01]  /*5490*/  IMAD R0, R10, UR6, RZ ;  /* 0x000000060a007c24 */ /* 0x000fe2000f8e02ff */
[----:B------:R-:W-:Y:S02]  /*54a0*/  LEA.HI.X.SX32 R17, R13, R55, 0x1, P5 ;  /* 0x000000370d117211 */ /* 0x000fe400028f0eff */
[C---:B------:R-:W-:Y:S01]  /*54b0*/  ISETP.LT.AND P4, PT, R11.reuse, UR7, !P0 ;  /* 0x000000070b007c0c */ /* 0x040fe2000c781270 */
[----:B------:R-:W-:Y:S01]  /*54c0*/  IMAD R11, R11, UR6, RZ ;  /* 0x000000060b0b7c24 */ /* 0x000fe2000f8e02ff */
[----:B----4-:R1:W-:Y:S01]  /*54d0*/  @P3 STG.E.U16 desc[UR14][R14.64], R44 ;  /* 0x0000002c0e003986 */ /* 0x0103e2000c10150e */
[C---:B------:R-:W-:Y:S01]  /*54e0*/  ISETP.LT.AND P5, PT, R12.reuse, UR7, !P0 ;  /* 0x000000070c007c0c */ /* 0x040fe2000c7a1270 */
[----:B------:R-:W-:Y:S01]  /*54f0*/  IMAD R12, R12, UR6, RZ ;  /* 0x000000060c0c7c24 */ /* 0x000fe2000f8e02ff */
[----:B------:R-:W-:Y:S01]  /*5500*/  ISETP.LT.AND P3, PT, R10, UR7, !P0 ;  /* 0x000000070a007c0c */ /* 0x000fe2000c761270 */
[----:B------:R2:W-:Y:S01]  /*5510*/  @P1 STG.E.U16 desc[UR14][R16.64], R45 ;  /* 0x0000002d10001986 */ /* 0x0005e2000c10150e */
[-C--:B0-----:R-:W-:Y:S01]  /*5520*/  LEA R4, P1, R11, R53.reuse, 0x1 ;  /* 0x000000350b047211 */ /* 0x081fe200078208ff */
[----:B------:R-:W-:Y:S01]  /*5530*/  IMAD R6, R9, UR6, RZ ;  /* 0x0000000609067c24 */ /* 0x000fe2000f8e02ff */
[----:B------:R-:W-:-:S02]  /*5540*/  LEA R10, P2, R0, R53, 0x1 ;  /* 0x00000035000a7211 */ /* 0x000fc400078408ff */
[----:B------:R-:W-:Y:S02]  /*5550*/  LEA.HI.X.SX32 R5, R11, R55, 0x1, P1 ;  /* 0x000000370b057211 */ /* 0x000fe400008f0eff */
[-C--:B------:R-:W-:Y:S02]  /*5560*/  LEA R2, P6, R12, R53.reuse, 0x1 ;  /* 0x000000350c027211 */ /* 0x080fe400078c08ff */
[----:B-1----:R-:W-:Y:S02]  /*5570*/  LEA R14, P1, R18, R53, 0x1 ;  /* 0x00000035120e7211 */ /* 0x002fe400078208ff */
[-C--:B------:R-:W-:Y:S02]  /*5580*/  LEA.HI.X.SX32 R11, R0, R55.reuse, 0x1, P2 ;  /* 0x00000037000b7211 */ /* 0x080fe400010f0eff */
[----:B------:R-:W-:Y:S02]  /*5590*/  ISETP.LT.AND P2, PT, R9, UR7, !P0 ;  /* 0x0000000709007c0c */ /* 0x000fe4000c741270 */
[----:B------:R-:W-:-:S02]  /*55a0*/  LEA.HI.X.SX32 R15, R18, R55, 0x1, P1 ;  /* 0x00000037120f7211 */ /* 0x000fc400008f0eff */
[----:B------:R-:W-:Y:S02]  /*55b0*/  ISETP.LT.AND P1, PT, R8, UR7, !P0 ;  /* 0x0000000708007c0c */ /* 0x000fe4000c721270 */
[----:B------:R-:W-:Y:S02]  /*55c0*/  ISETP.LT.AND P0, PT, R7, UR7, !P0 ;  /* 0x0000000707007c0c */ /* 0x000fe4000c701270 */
[----:B------:R-:W-:Y:S02]  /*55d0*/  LEA.HI.X.SX32 R3, R12, R55, 0x1, P6 ;  /* 0x000000370c037211 */ /* 0x000fe400030f0eff */
[----:B------:R-:W-:Y:S02]  /*55e0*/  LEA R12, P6, R6, R53, 0x1 ;  /* 0x00000035060c7211 */ /* 0x000fe400078c08ff */
[----:B------:R-:W-:Y:S01]  /*55f0*/  PRMT R44, R44, 0x7632, R44 ;  /* 0x000076322c2c7816 */ /* 0x000fe2000000002c */
[----:B------:R0:W-:Y:S01]  /*5600*/  @P5 STG.E.U16 desc[UR14][R2.64], R46 ;  /* 0x0000002e02005986 */ /* 0x0001e2000c10150e */
[----:B------:R-:W-:-:S02]  /*5610*/  LEA.HI.X.SX32 R13, R6, R55, 0x1, P6 ;  /* 0x00000037060d7211 */ /* 0x000fc400030f0eff */
[----:B--2---:R-:W-:Y:S01]  /*5620*/  PRMT R45, R45, 0x7632, R45 ;  /* 0x000076322d2d7816 */ /* 0x004fe2000000002d */
[----:B------:R0:W-:Y:S01]  /*5630*/  @P4 STG.E.U16 desc[UR14][R4.64], R47 ;  /* 0x0000002f04004986 */ /* 0x0001e2000c10150e */
[----:B------:R-:W-:Y:S02]  /*5640*/  PRMT R0, R46, 0x7632, R0 ;  /* 0x000076322e007816 */ /* 0x000fe40000000000 */
[C---:B------:R-:W-:Y:S01]  /*5650*/  LEA R6, P6, R19.reuse, R53, 0x1 ;  /* 0x0000003513067211 */ /* 0x040fe200078c08ff */
[----:B------:R0:W-:Y:S03]  /*5660*/  @P3 STG.E.U16 desc[UR14][R10.64], R44 ;  /* 0x0000002c0a003986 */ /* 0x0001e6000c10150e */
[----:B------:R-:W-:Y:S01]  /*5670*/  LEA.HI.X.SX32 R7, R19, R55, 0x1, P6 ;  /* 0x0000003713077211 */ /* 0x000fe200030f0eff */
[----:B------:R0:W-:Y:S04]  /*5680*/  @P2 STG.E.U16 desc[UR14][R12.64], R45 ;  /* 0x0000002d0c002986 */ /* 0x0001e8000c10150e */
[----:B------:R0:W-:Y:S01]  /*5690*/  @P1 STG.E.U16 desc[UR14][R14.64], R0 ;  /* 0x000000000e001986 */ /* 0x0001e2000c10150e */
[----:B------:R-:W-:Y:S05]  /*56a0*/  @!P0 EXIT ;  /* 0x000000000000894d */ /* 0x000fea0003800000 */
[----:B0-----:R-:W-:-:S05]  /*56b0*/  PRMT R3, R47, 0x7632, R3 ;  /* 0x000076322f037816 */ /* 0x001fca0000000003 */
[----:B------:R-:W-:Y:S01]  /*56c0*/  STG.E.U16 desc[UR14][R6.64], R3 ;  /* 0x0000000306007986 */ /* 0x000fe2000c10150e */
[----:B------:R-:W-:Y:S05]  /*56d0*/  EXIT ;  /* 0x000000000000794d */ /* 0x000fea0003800000 */
.L_x_2:
[----:B------:R-:W-:-:S00]  /*56e0*/  BRA `(.L_x_2) ;  /* 0xfffffffc00fc7947 */ /* 0x000fc0000383ffff */
[----:B------:R-:W-:-:S00]  /*56f0*/  NOP ;  /* 0x0000000000007918 */ /* 0x000fc00000000000 */
        /* <DEDUP_REMOVED lines=8> */
.L_x_3:


//--------------------- .nv.shared.matmul_kernel  --------------------------
	.section	.nv.shared.matmul_kernel,"aw",@nobits
	.sectionflags	@""
	.align	16
	.zero		1024


//--------------------- .nv.shared.reserved.0     --------------------------
	.section	.nv.shared.reserved.0,"aw",@nobits
	.weak		__nv_reservedSMEM_offset_0_alias
	.size		__nv_reservedSMEM_offset_0_alias, 0, 0
	.other		__nv_reservedSMEM_offset_0_alias,@"STO_CUDA_RESERVED_SHARED STV_DEFAULT"
__nv_reservedSMEM_offset_0_alias:
	.zero		0


//--------------------- .nv.constant0.matmul_kernel --------------------------
	.section	.nv.constant0.matmul_kernel,"a",@progbits
	.sectionflags	@""
	.align	4
.nv.constant0.matmul_kernel:
	.zero		608


//--------------------- SYMBOLS --------------------------

	.type		.nv.reservedSmem.offset0,@object
	.size		.nv.reservedSmem.offset0,0x4
